//
// Generated by NVIDIA NVVM Compiler
//
// Compiler Build ID: CL-36424714
// Cuda compilation tools, release 13.0, V13.0.88
// Based on NVVM 20.0.0
//

.version 9.0
.target sm_100
.address_size 64

	// .globl	_Z46mx_block_rearrange_2d_K_groups_rowmajor_kernelPKhiiiiPKiPhii
// _ZZ46mx_block_rearrange_2d_K_groups_rowmajor_kernelPKhiiiiPKiPhiiE10smem_block has been demoted
// _ZZ46mx_block_rearrange_2d_K_groups_rowmajor_kernelPKhiiiiPKiPhiiE11smem_cumsum has been demoted
// _ZZ46mx_block_rearrange_2d_K_groups_rowmajor_kernelPKhiiiiPKiPhiiE22output_group_start_col has been demoted
// _ZZ46mx_block_rearrange_2d_K_groups_colmajor_kernelPKhiiiiiPKiPhiiE13smem_swizzled has been demoted
// _ZZ46mx_block_rearrange_2d_K_groups_colmajor_kernelPKhiiiiiPKiPhiiE11smem_cumsum has been demoted
// _ZZ46mx_block_rearrange_2d_K_groups_colmajor_kernelPKhiiiiiPKiPhiiE22output_group_start_col has been demoted

.visible .entry _Z46mx_block_rearrange_2d_K_groups_rowmajor_kernelPKhiiiiPKiPhii(
	.param .u64 .ptr .align 1 _Z46mx_block_rearrange_2d_K_groups_rowmajor_kernelPKhiiiiPKiPhii_param_0,
	.param .u32 _Z46mx_block_rearrange_2d_K_groups_rowmajor_kernelPKhiiiiPKiPhii_param_1,
	.param .u32 _Z46mx_block_rearrange_2d_K_groups_rowmajor_kernelPKhiiiiPKiPhii_param_2,
	.param .u32 _Z46mx_block_rearrange_2d_K_groups_rowmajor_kernelPKhiiiiPKiPhii_param_3,
	.param .u32 _Z46mx_block_rearrange_2d_K_groups_rowmajor_kernelPKhiiiiPKiPhii_param_4,
	.param .u64 .ptr .align 1 _Z46mx_block_rearrange_2d_K_groups_rowmajor_kernelPKhiiiiPKiPhii_param_5,
	.param .u64 .ptr .align 1 _Z46mx_block_rearrange_2d_K_groups_rowmajor_kernelPKhiiiiPKiPhii_param_6,
	.param .u32 _Z46mx_block_rearrange_2d_K_groups_rowmajor_kernelPKhiiiiPKiPhii_param_7,
	.param .u32 _Z46mx_block_rearrange_2d_K_groups_rowmajor_kernelPKhiiiiPKiPhii_param_8
)
{
	.reg .pred 	%p<51>;
	.reg .b16 	%rs<26>;
	.reg .b32 	%r<449>;
	.reg .b64 	%rd<68>;
	// demoted variable
	.shared .align 16 .b8 _ZZ46mx_block_rearrange_2d_K_groups_rowmajor_kernelPKhiiiiPKiPhiiE10smem_block[512];
	// demoted variable
	.shared .align 4 .b8 _ZZ46mx_block_rearrange_2d_K_groups_rowmajor_kernelPKhiiiiPKiPhiiE11smem_cumsum[128];
	// demoted variable
	.shared .align 4 .u32 _ZZ46mx_block_rearrange_2d_K_groups_rowmajor_kernelPKhiiiiPKiPhiiE22output_group_start_col;
	ld.param.u64 	%rd10, [_Z46mx_block_rearrange_2d_K_groups_rowmajor_kernelPKhiiiiPKiPhii_param_0];
	ld.param.u32 	%r73, [_Z46mx_block_rearrange_2d_K_groups_rowmajor_kernelPKhiiiiPKiPhii_param_1];
	ld.param.u32 	%r74, [_Z46mx_block_rearrange_2d_K_groups_rowmajor_kernelPKhiiiiPKiPhii_param_2];
	ld.param.u32 	%r75, [_Z46mx_block_rearrange_2d_K_groups_rowmajor_kernelPKhiiiiPKiPhii_param_4];
	ld.param.u64 	%rd12, [_Z46mx_block_rearrange_2d_K_groups_rowmajor_kernelPKhiiiiPKiPhii_param_5];
	ld.param.u64 	%rd11, [_Z46mx_block_rearrange_2d_K_groups_rowmajor_kernelPKhiiiiPKiPhii_param_6];
	ld.param.u32 	%r76, [_Z46mx_block_rearrange_2d_K_groups_rowmajor_kernelPKhiiiiPKiPhii_param_7];
	ld.param.u32 	%r77, [_Z46mx_block_rearrange_2d_K_groups_rowmajor_kernelPKhiiiiPKiPhii_param_8];
	cvta.to.global.u64 	%rd1, %rd12;
	mov.u32 	%r1, %ctaid.x;
	mov.u32 	%r2, %ctaid.y;
	mov.u32 	%r3, %tid.x;
	setp.ne.s32 	%p1, %r3, 0;
	@%p1 bra 	$L__BB0_15;
	setp.lt.s32 	%p2, %r77, 1;
	mov.b32 	%r424, 0;
	mov.u32 	%r423, %r424;
	@%p2 bra 	$L__BB0_3;
	ld.global.nc.u32 	%r80, [%rd1];
	add.s32 	%r81, %r80, 3;
	shr.s32 	%r82, %r81, 31;
	shr.u32 	%r83, %r82, 30;
	add.s32 	%r84, %r81, %r83;
	shr.s32 	%r424, %r84, 2;
	st.shared.u32 	[_ZZ46mx_block_rearrange_2d_K_groups_rowmajor_kernelPKhiiiiPKiPhiiE11smem_cumsum], %r424;
	mov.b32 	%r423, 1;
$L__BB0_3:
	setp.ge.s32 	%p3, %r423, %r77;
	@%p3 bra 	$L__BB0_15;
	sub.s32 	%r7, %r77, %r423;
	and.b32  	%r8, %r7, 7;
	sub.s32 	%r85, %r423, %r77;
	setp.gt.u32 	%p4, %r85, -8;
	@%p4 bra 	$L__BB0_7;
	and.b32  	%r86, %r7, -8;
	neg.s32 	%r420, %r86;
	shl.b32 	%r87, %r423, 2;
	mov.u32 	%r88, _ZZ46mx_block_rearrange_2d_K_groups_rowmajor_kernelPKhiiiiPKiPhiiE11smem_cumsum;
	add.s32 	%r89, %r87, %r88;
	add.s32 	%r419, %r89, 16;
	mul.wide.u32 	%rd13, %r423, 4;
	add.s64 	%rd14, %rd13, %rd1;
	add.s64 	%rd66, %rd14, 12;
$L__BB0_6:
	.pragma "nounroll";
	ld.global.nc.u32 	%r90, [%rd66+-16];
	ld.global.nc.u32 	%r91, [%rd66+-12];
	sub.s32 	%r92, %r91, %r90;
	add.s32 	%r93, %r92, 3;
	shr.s32 	%r94, %r93, 31;
	shr.u32 	%r95, %r94, 30;
	add.s32 	%r96, %r93, %r95;
	shr.s32 	%r97, %r96, 2;
	add.s32 	%r98, %r97, %r424;
	st.shared.u32 	[%r419+-16], %r98;
	ld.global.nc.u32 	%r99, [%rd66+-8];
	sub.s32 	%r100, %r99, %r91;
	add.s32 	%r101, %r100, 3;
	shr.s32 	%r102, %r101, 31;
	shr.u32 	%r103, %r102, 30;
	add.s32 	%r104, %r101, %r103;
	shr.s32 	%r105, %r104, 2;
	add.s32 	%r106, %r105, %r98;
	st.shared.u32 	[%r419+-12], %r106;
	ld.global.nc.u32 	%r107, [%rd66+-4];
	sub.s32 	%r108, %r107, %r99;
	add.s32 	%r109, %r108, 3;
	shr.s32 	%r110, %r109, 31;
	shr.u32 	%r111, %r110, 30;
	add.s32 	%r112, %r109, %r111;
	shr.s32 	%r113, %r112, 2;
	add.s32 	%r114, %r113, %r106;
	st.shared.u32 	[%r419+-8], %r114;
	ld.global.nc.u32 	%r115, [%rd66];
	sub.s32 	%r116, %r115, %r107;
	add.s32 	%r117, %r116, 3;
	shr.s32 	%r118, %r117, 31;
	shr.u32 	%r119, %r118, 30;
	add.s32 	%r120, %r117, %r119;
	shr.s32 	%r121, %r120, 2;
	add.s32 	%r122, %r121, %r114;
	st.shared.u32 	[%r419+-4], %r122;
	ld.global.nc.u32 	%r123, [%rd66+4];
	sub.s32 	%r124, %r123, %r115;
	add.s32 	%r125, %r124, 3;
	shr.s32 	%r126, %r125, 31;
	shr.u32 	%r127, %r126, 30;
	add.s32 	%r128, %r125, %r127;
	shr.s32 	%r129, %r128, 2;
	add.s32 	%r130, %r129, %r122;
	st.shared.u32 	[%r419], %r130;
	ld.global.nc.u32 	%r131, [%rd66+8];
	sub.s32 	%r132, %r131, %r123;
	add.s32 	%r133, %r132, 3;
	shr.s32 	%r134, %r133, 31;
	shr.u32 	%r135, %r134, 30;
	add.s32 	%r136, %r133, %r135;
	shr.s32 	%r137, %r136, 2;
	add.s32 	%r138, %r137, %r130;
	st.shared.u32 	[%r419+4], %r138;
	ld.global.nc.u32 	%r139, [%rd66+12];
	sub.s32 	%r140, %r139, %r131;
	add.s32 	%r141, %r140, 3;
	shr.s32 	%r142, %r141, 31;
	shr.u32 	%r143, %r142, 30;
	add.s32 	%r144, %r141, %r143;
	shr.s32 	%r145, %r144, 2;
	add.s32 	%r146, %r145, %r138;
	st.shared.u32 	[%r419+8], %r146;
	ld.global.nc.u32 	%r147, [%rd66+16];
	sub.s32 	%r148, %r147, %r139;
	add.s32 	%r149, %r148, 3;
	shr.s32 	%r150, %r149, 31;
	shr.u32 	%r151, %r150, 30;
	add.s32 	%r152, %r149, %r151;
	shr.s32 	%r153, %r152, 2;
	add.s32 	%r424, %r153, %r146;
	st.shared.u32 	[%r419+12], %r424;
	add.s32 	%r423, %r423, 8;
	add.s32 	%r420, %r420, 8;
	add.s32 	%r419, %r419, 32;
	add.s64 	%rd66, %rd66, 32;
	setp.ne.s32 	%p5, %r420, 0;
	@%p5 bra 	$L__BB0_6;
$L__BB0_7:
	setp.eq.s32 	%p6, %r8, 0;
	@%p6 bra 	$L__BB0_15;
	and.b32  	%r21, %r7, 3;
	setp.lt.u32 	%p7, %r8, 4;
	@%p7 bra 	$L__BB0_10;
	mul.wide.s32 	%rd15, %r423, 4;
	add.s64 	%rd16, %rd1, %rd15;
	ld.global.nc.u32 	%r154, [%rd16+-4];
	mul.wide.u32 	%rd17, %r423, 4;
	add.s64 	%rd18, %rd1, %rd17;
	ld.global.nc.u32 	%r155, [%rd18];
	sub.s32 	%r156, %r155, %r154;
	add.s32 	%r157, %r156, 3;
	shr.s32 	%r158, %r157, 31;
	shr.u32 	%r159, %r158, 30;
	add.s32 	%r160, %r157, %r159;
	shr.s32 	%r161, %r160, 2;
	add.s32 	%r162, %r161, %r424;
	shl.b32 	%r163, %r423, 2;
	mov.u32 	%r164, _ZZ46mx_block_rearrange_2d_K_groups_rowmajor_kernelPKhiiiiPKiPhiiE11smem_cumsum;
	add.s32 	%r165, %r164, %r163;
	st.shared.u32 	[%r165], %r162;
	add.s32 	%r166, %r423, 1;
	mul.wide.u32 	%rd19, %r166, 4;
	add.s64 	%rd20, %rd1, %rd19;
	ld.global.nc.u32 	%r167, [%rd20];
	sub.s32 	%r168, %r167, %r155;
	add.s32 	%r169, %r168, 3;
	shr.s32 	%r170, %r169, 31;
	shr.u32 	%r171, %r170, 30;
	add.s32 	%r172, %r169, %r171;
	shr.s32 	%r173, %r172, 2;
	add.s32 	%r174, %r173, %r162;
	st.shared.u32 	[%r165+4], %r174;
	add.s32 	%r175, %r423, 2;
	ld.global.nc.u32 	%r176, [%rd16+4];
	mul.wide.u32 	%rd21, %r175, 4;
	add.s64 	%rd22, %rd1, %rd21;
	ld.global.nc.u32 	%r177, [%rd22];
	sub.s32 	%r178, %r177, %r176;
	add.s32 	%r179, %r178, 3;
	shr.s32 	%r180, %r179, 31;
	shr.u32 	%r181, %r180, 30;
	add.s32 	%r182, %r179, %r181;
	shr.s32 	%r183, %r182, 2;
	add.s32 	%r184, %r183, %r174;
	st.shared.u32 	[%r165+8], %r184;
	ld.global.nc.u32 	%r185, [%rd16+8];
	ld.global.nc.u32 	%r186, [%rd18+12];
	sub.s32 	%r187, %r186, %r185;
	add.s32 	%r188, %r187, 3;
	shr.s32 	%r189, %r188, 31;
	shr.u32 	%r190, %r189, 30;
	add.s32 	%r191, %r188, %r190;
	shr.s32 	%r192, %r191, 2;
	add.s32 	%r424, %r192, %r184;
	st.shared.u32 	[%r165+12], %r424;
	add.s32 	%r423, %r423, 4;
$L__BB0_10:
	setp.eq.s32 	%p8, %r21, 0;
	@%p8 bra 	$L__BB0_15;
	setp.eq.s32 	%p9, %r21, 1;
	@%p9 bra 	$L__BB0_13;
	mul.wide.s32 	%rd23, %r423, 4;
	add.s64 	%rd24, %rd1, %rd23;
	ld.global.nc.u32 	%r193, [%rd24+-4];
	mul.wide.u32 	%rd25, %r423, 4;
	add.s64 	%rd26, %rd1, %rd25;
	ld.global.nc.u32 	%r194, [%rd26];
	sub.s32 	%r195, %r194, %r193;
	add.s32 	%r196, %r195, 3;
	shr.s32 	%r197, %r196, 31;
	shr.u32 	%r198, %r197, 30;
	add.s32 	%r199, %r196, %r198;
	shr.s32 	%r200, %r199, 2;
	add.s32 	%r201, %r200, %r424;
	shl.b32 	%r202, %r423, 2;
	mov.u32 	%r203, _ZZ46mx_block_rearrange_2d_K_groups_rowmajor_kernelPKhiiiiPKiPhiiE11smem_cumsum;
	add.s32 	%r204, %r203, %r202;
	st.shared.u32 	[%r204], %r201;
	ld.global.nc.u32 	%r205, [%rd26+4];
	sub.s32 	%r206, %r205, %r194;
	add.s32 	%r207, %r206, 3;
	shr.s32 	%r208, %r207, 31;
	shr.u32 	%r209, %r208, 30;
	add.s32 	%r210, %r207, %r209;
	shr.s32 	%r211, %r210, 2;
	add.s32 	%r424, %r211, %r201;
	st.shared.u32 	[%r204+4], %r424;
	add.s32 	%r423, %r423, 2;
$L__BB0_13:
	and.b32  	%r212, %r7, 1;
	setp.eq.b32 	%p10, %r212, 1;
	not.pred 	%p11, %p10;
	@%p11 bra 	$L__BB0_15;
	mul.wide.s32 	%rd27, %r423, 4;
	add.s64 	%rd28, %rd1, %rd27;
	ld.global.nc.u32 	%r213, [%rd28+-4];
	mul.wide.u32 	%rd29, %r423, 4;
	add.s64 	%rd30, %rd1, %rd29;
	ld.global.nc.u32 	%r214, [%rd30];
	sub.s32 	%r215, %r214, %r213;
	add.s32 	%r216, %r215, 3;
	shr.s32 	%r217, %r216, 31;
	shr.u32 	%r218, %r217, 30;
	add.s32 	%r219, %r216, %r218;
	shr.s32 	%r220, %r219, 2;
	add.s32 	%r221, %r220, %r424;
	shl.b32 	%r222, %r423, 2;
	mov.u32 	%r223, _ZZ46mx_block_rearrange_2d_K_groups_rowmajor_kernelPKhiiiiPKiPhiiE11smem_cumsum;
	add.s32 	%r224, %r223, %r222;
	st.shared.u32 	[%r224], %r221;
$L__BB0_15:
	bar.sync 	0;
	setp.lt.s32 	%p12, %r77, 1;
	mov.b32 	%r432, 0;
	mov.u32 	%r433, %r432;
	@%p12 bra 	$L__BB0_21;
	mov.b32 	%r429, 0;
	mov.u32 	%r229, _ZZ46mx_block_rearrange_2d_K_groups_rowmajor_kernelPKhiiiiPKiPhiiE11smem_cumsum;
	mov.u32 	%r430, %r429;
$L__BB0_17:
	shl.b32 	%r228, %r429, 2;
	add.s32 	%r230, %r229, %r228;
	ld.shared.u32 	%r32, [%r230];
	setp.lt.s32 	%p13, %r1, %r32;
	@%p13 bra 	$L__BB0_19;
	add.s32 	%r429, %r429, 1;
	setp.eq.s32 	%p14, %r429, %r77;
	mov.b32 	%r432, 0;
	mov.u32 	%r430, %r32;
	mov.u32 	%r433, %r432;
	@%p14 bra 	$L__BB0_21;
	bra.uni 	$L__BB0_17;
$L__BB0_19:
	sub.s32 	%r431, %r1, %r430;
	setp.eq.s32 	%p15, %r429, 0;
	mov.b32 	%r432, 0;
	mov.u32 	%r433, %r432;
	@%p15 bra 	$L__BB0_21;
	mul.wide.u32 	%rd31, %r429, 4;
	add.s64 	%rd32, %rd1, %rd31;
	ld.global.nc.u32 	%r433, [%rd32+-4];
	mov.u32 	%r432, %r429;
$L__BB0_21:
	mul.wide.u32 	%rd33, %r432, 4;
	add.s64 	%rd34, %rd1, %rd33;
	ld.global.nc.u32 	%r39, [%rd34];
	shl.b32 	%r234, %r431, 2;
	add.s32 	%r40, %r433, %r234;
	setp.le.s32 	%p16, %r39, %r40;
	@%p16 bra 	$L__BB0_51;
	setp.ne.s32 	%p17, %r3, 0;
	@%p17 bra 	$L__BB0_38;
	setp.eq.s32 	%p18, %r432, 0;
	mov.b32 	%r440, 0;
	mov.u32 	%r448, %r440;
	@%p18 bra 	$L__BB0_25;
	ld.global.nc.u32 	%r237, [%rd1];
	add.s32 	%r238, %r237, 3;
	shr.s32 	%r239, %r238, 31;
	shr.u32 	%r240, %r239, 30;
	add.s32 	%r241, %r238, %r240;
	and.b32  	%r448, %r241, -4;
	mov.b32 	%r440, 1;
$L__BB0_25:
	setp.ge.u32 	%p19, %r440, %r432;
	@%p19 bra 	$L__BB0_37;
	sub.s32 	%r44, %r432, %r440;
	and.b32  	%r45, %r44, 7;
	sub.s32 	%r243, %r440, %r432;
	setp.gt.u32 	%p20, %r243, -8;
	@%p20 bra 	$L__BB0_29;
	and.b32  	%r244, %r44, 2147483640;
	neg.s32 	%r436, %r244;
	mul.wide.u32 	%rd35, %r440, 4;
	add.s64 	%rd36, %rd35, %rd1;
	add.s64 	%rd67, %rd36, 12;
$L__BB0_28:
	.pragma "nounroll";
	ld.global.nc.u32 	%r245, [%rd67+-16];
	ld.global.nc.u32 	%r246, [%rd67+-12];
	sub.s32 	%r247, %r246, %r245;
	add.s32 	%r248, %r247, 3;
	shr.s32 	%r249, %r248, 31;
	shr.u32 	%r250, %r249, 30;
	add.s32 	%r251, %r248, %r250;
	shr.s32 	%r252, %r251, 2;
	ld.global.nc.u32 	%r253, [%rd67+-8];
	sub.s32 	%r254, %r253, %r246;
	add.s32 	%r255, %r254, 3;
	shr.s32 	%r256, %r255, 31;
	shr.u32 	%r257, %r256, 30;
	add.s32 	%r258, %r255, %r257;
	shr.s32 	%r259, %r258, 2;
	add.s32 	%r260, %r252, %r259;
	ld.global.nc.u32 	%r261, [%rd67+-4];
	sub.s32 	%r262, %r261, %r253;
	add.s32 	%r263, %r262, 3;
	shr.s32 	%r264, %r263, 31;
	shr.u32 	%r265, %r264, 30;
	add.s32 	%r266, %r263, %r265;
	shr.s32 	%r267, %r266, 2;
	add.s32 	%r268, %r260, %r267;
	ld.global.nc.u32 	%r269, [%rd67];
	sub.s32 	%r270, %r269, %r261;
	add.s32 	%r271, %r270, 3;
	shr.s32 	%r272, %r271, 31;
	shr.u32 	%r273, %r272, 30;
	add.s32 	%r274, %r271, %r273;
	shr.s32 	%r275, %r274, 2;
	add.s32 	%r276, %r268, %r275;
	ld.global.nc.u32 	%r277, [%rd67+4];
	sub.s32 	%r278, %r277, %r269;
	add.s32 	%r279, %r278, 3;
	shr.s32 	%r280, %r279, 31;
	shr.u32 	%r281, %r280, 30;
	add.s32 	%r282, %r279, %r281;
	shr.u32 	%r283, %r282, 2;
	add.s32 	%r284, %r276, %r283;
	ld.global.nc.u32 	%r285, [%rd67+8];
	sub.s32 	%r286, %r285, %r277;
	add.s32 	%r287, %r286, 3;
	shr.s32 	%r288, %r287, 31;
	shr.u32 	%r289, %r288, 30;
	add.s32 	%r290, %r287, %r289;
	shr.u32 	%r291, %r290, 2;
	add.s32 	%r292, %r284, %r291;
	ld.global.nc.u32 	%r293, [%rd67+12];
	sub.s32 	%r294, %r293, %r285;
	add.s32 	%r295, %r294, 3;
	shr.s32 	%r296, %r295, 31;
	shr.u32 	%r297, %r296, 30;
	add.s32 	%r298, %r295, %r297;
	shr.u32 	%r299, %r298, 2;
	add.s32 	%r300, %r292, %r299;
	ld.global.nc.u32 	%r301, [%rd67+16];
	sub.s32 	%r302, %r301, %r293;
	add.s32 	%r303, %r302, 3;
	shr.s32 	%r304, %r303, 31;
	shr.u32 	%r305, %r304, 30;
	add.s32 	%r306, %r303, %r305;
	shr.u32 	%r307, %r306, 2;
	add.s32 	%r308, %r300, %r307;
	shl.b32 	%r309, %r308, 2;
	add.s32 	%r448, %r309, %r448;
	add.s32 	%r440, %r440, 8;
	add.s32 	%r436, %r436, 8;
	add.s64 	%rd67, %rd67, 32;
	setp.ne.s32 	%p21, %r436, 0;
	@%p21 bra 	$L__BB0_28;
$L__BB0_29:
	setp.eq.s32 	%p22, %r45, 0;
	@%p22 bra 	$L__BB0_37;
	and.b32  	%r56, %r44, 3;
	setp.lt.u32 	%p23, %r45, 4;
	@%p23 bra 	$L__BB0_32;
	mul.wide.s32 	%rd37, %r440, 4;
	add.s64 	%rd38, %rd1, %rd37;
	ld.global.nc.u32 	%r311, [%rd38+-4];
	mul.wide.u32 	%rd39, %r440, 4;
	add.s64 	%rd40, %rd1, %rd39;
	ld.global.nc.u32 	%r312, [%rd40];
	sub.s32 	%r313, %r312, %r311;
	add.s32 	%r314, %r313, 3;
	shr.s32 	%r315, %r314, 31;
	shr.u32 	%r316, %r315, 30;
	add.s32 	%r317, %r314, %r316;
	shr.u32 	%r318, %r317, 2;
	add.s32 	%r319, %r440, 1;
	mul.wide.u32 	%rd41, %r319, 4;
	add.s64 	%rd42, %rd1, %rd41;
	ld.global.nc.u32 	%r320, [%rd42];
	sub.s32 	%r321, %r320, %r312;
	add.s32 	%r322, %r321, 3;
	shr.s32 	%r323, %r322, 31;
	shr.u32 	%r324, %r323, 30;
	add.s32 	%r325, %r322, %r324;
	shr.u32 	%r326, %r325, 2;
	add.s32 	%r327, %r318, %r326;
	add.s32 	%r328, %r440, 2;
	ld.global.nc.u32 	%r329, [%rd38+4];
	mul.wide.u32 	%rd43, %r328, 4;
	add.s64 	%rd44, %rd1, %rd43;
	ld.global.nc.u32 	%r330, [%rd44];
	sub.s32 	%r331, %r330, %r329;
	add.s32 	%r332, %r331, 3;
	shr.s32 	%r333, %r332, 31;
	shr.u32 	%r334, %r333, 30;
	add.s32 	%r335, %r332, %r334;
	shr.u32 	%r336, %r335, 2;
	add.s32 	%r337, %r327, %r336;
	ld.global.nc.u32 	%r338, [%rd38+8];
	ld.global.nc.u32 	%r339, [%rd40+12];
	sub.s32 	%r340, %r339, %r338;
	add.s32 	%r341, %r340, 3;
	shr.s32 	%r342, %r341, 31;
	shr.u32 	%r343, %r342, 30;
	add.s32 	%r344, %r341, %r343;
	shr.u32 	%r345, %r344, 2;
	add.s32 	%r346, %r337, %r345;
	shl.b32 	%r347, %r346, 2;
	add.s32 	%r448, %r347, %r448;
	add.s32 	%r440, %r440, 4;
$L__BB0_32:
	setp.eq.s32 	%p24, %r56, 0;
	@%p24 bra 	$L__BB0_37;
	setp.eq.s32 	%p25, %r56, 1;
	@%p25 bra 	$L__BB0_35;
	mul.wide.s32 	%rd45, %r440, 4;
	add.s64 	%rd46, %rd1, %rd45;
	ld.global.nc.u32 	%r349, [%rd46+-4];
	mul.wide.u32 	%rd47, %r440, 4;
	add.s64 	%rd48, %rd1, %rd47;
	ld.global.nc.u32 	%r350, [%rd48];
	sub.s32 	%r351, %r350, %r349;
	add.s32 	%r352, %r351, 3;
	shr.s32 	%r353, %r352, 31;
	shr.u32 	%r354, %r353, 30;
	add.s32 	%r355, %r352, %r354;
	shr.u32 	%r356, %r355, 2;
	ld.global.nc.u32 	%r357, [%rd48+4];
	sub.s32 	%r358, %r357, %r350;
	add.s32 	%r359, %r358, 3;
	shr.s32 	%r360, %r359, 31;
	shr.u32 	%r361, %r360, 30;
	add.s32 	%r362, %r359, %r361;
	shr.u32 	%r363, %r362, 2;
	add.s32 	%r364, %r356, %r363;
	shl.b32 	%r365, %r364, 2;
	add.s32 	%r448, %r365, %r448;
	add.s32 	%r440, %r440, 2;
$L__BB0_35:
	and.b32  	%r366, %r44, 1;
	setp.eq.b32 	%p26, %r366, 1;
	not.pred 	%p27, %p26;
	@%p27 bra 	$L__BB0_37;
	mul.wide.s32 	%rd49, %r440, 4;
	add.s64 	%rd50, %rd1, %rd49;
	ld.global.nc.u32 	%r367, [%rd50+-4];
	mul.wide.u32 	%rd51, %r440, 4;
	add.s64 	%rd52, %rd1, %rd51;
	ld.global.nc.u32 	%r368, [%rd52];
	sub.s32 	%r369, %r368, %r367;
	add.s32 	%r370, %r369, 3;
	shr.s32 	%r371, %r370, 31;
	shr.u32 	%r372, %r371, 30;
	add.s32 	%r373, %r370, %r372;
	and.b32  	%r374, %r373, -4;
	add.s32 	%r448, %r374, %r448;
$L__BB0_37:
	st.shared.u32 	[_ZZ46mx_block_rearrange_2d_K_groups_rowmajor_kernelPKhiiiiPKiPhiiE22output_group_start_col], %r448;
$L__BB0_38:
	shl.b32 	%r375, %r2, 7;
	add.s32 	%r69, %r375, %r3;
	sub.s32 	%r70, %r39, %r40;
	setp.ge.s32 	%p28, %r69, %r74;
	mov.b16 	%rs22, 0;
	mov.u16 	%rs23, %rs22;
	mov.u16 	%rs24, %rs22;
	mov.u16 	%rs25, %rs22;
	@%p28 bra 	$L__BB0_45;
	mad.lo.s32 	%r377, %r73, %r69, %r40;
	cvt.s64.s32 	%rd53, %r377;
	add.s64 	%rd8, %rd10, %rd53;
	setp.gt.s32 	%p29, %r70, 3;
	and.b64  	%rd54, %rd8, 3;
	setp.eq.s64 	%p30, %rd54, 0;
	and.pred  	%p31, %p29, %p30;
	add.s32 	%r378, %r40, 4;
	setp.le.s32 	%p32, %r378, %r39;
	and.pred  	%p33, %p31, %p32;
	@%p33 bra 	$L__BB0_52;
	setp.gt.s32 	%p34, %r70, 0;
	mov.u16 	%rs23, %rs22;
	mov.u16 	%rs24, %rs22;
	mov.u16 	%rs25, %rs22;
	@%p34 bra 	$L__BB0_41;
	bra.uni 	$L__BB0_45;
$L__BB0_41:
	// begin inline asm
	ld.global.nc.u8 %r379, [%rd8];
	// end inline asm
	cvt.u16.u32 	%rs25, %r379;
	setp.eq.s32 	%p35, %r70, 1;
	add.s32 	%r380, %r40, 1;
	setp.ge.s32 	%p36, %r380, %r39;
	or.pred  	%p37, %p35, %p36;
	mov.u16 	%rs23, %rs22;
	mov.u16 	%rs24, %rs22;
	@%p37 bra 	$L__BB0_45;
	add.s64 	%rd56, %rd8, 1;
	// begin inline asm
	ld.global.nc.u8 %r381, [%rd56];
	// end inline asm
	cvt.u16.u32 	%rs24, %r381;
	setp.lt.u32 	%p38, %r70, 3;
	add.s32 	%r382, %r40, 2;
	setp.ge.s32 	%p39, %r382, %r39;
	or.pred  	%p40, %p38, %p39;
	mov.u16 	%rs23, %rs22;
	@%p40 bra 	$L__BB0_45;
	setp.lt.s32 	%p41, %r70, 4;
	add.s64 	%rd57, %rd8, 2;
	// begin inline asm
	ld.global.nc.u8 %r383, [%rd57];
	// end inline asm
	cvt.u16.u32 	%rs23, %r383;
	add.s32 	%r384, %r40, 3;
	setp.ge.s32 	%p42, %r384, %r39;
	or.pred  	%p43, %p41, %p42;
	@%p43 bra 	$L__BB0_45;
	add.s64 	%rd58, %rd8, 3;
	// begin inline asm
	ld.global.nc.u8 %r385, [%rd58];
	// end inline asm
	cvt.u16.u32 	%rs22, %r385;
$L__BB0_45:
	shl.b32 	%r389, %r3, 4;
	and.b32  	%r390, %r389, 496;
	shr.u32 	%r391, %r3, 3;
	and.b32  	%r392, %r391, 124;
	add.s32 	%r393, %r390, %r392;
	mov.u32 	%r394, _ZZ46mx_block_rearrange_2d_K_groups_rowmajor_kernelPKhiiiiPKiPhiiE10smem_block;
	add.s32 	%r395, %r394, %r393;
	cvt.u32.u16 	%r396, %rs22;
	cvt.u32.u16 	%r397, %rs23;
	prmt.b32 	%r398, %r397, %r396, 0x3340U;
	cvt.u32.u16 	%r399, %rs24;
	cvt.u32.u16 	%r400, %rs25;
	prmt.b32 	%r401, %r400, %r399, 0x3340U;
	prmt.b32 	%r402, %r401, %r398, 0x5410U;
	st.shared.u32 	[%r395], %r402;
	bar.sync 	0;
	ld.shared.u32 	%r403, [_ZZ46mx_block_rearrange_2d_K_groups_rowmajor_kernelPKhiiiiPKiPhiiE22output_group_start_col];
	sub.s32 	%r404, %r39, %r433;
	add.s32 	%r405, %r404, 3;
	shr.s32 	%r406, %r405, 31;
	shr.u32 	%r407, %r406, 30;
	add.s32 	%r408, %r405, %r407;
	shr.s32 	%r409, %r408, 2;
	mad.lo.s32 	%r410, %r409, %r2, %r431;
	mul.lo.s32 	%r411, %r410, %r76;
	mad.lo.s32 	%r412, %r403, %r75, %r411;
	cvt.s64.s32 	%rd60, %r412;
	shl.b32 	%r71, %r3, 2;
	cvt.u64.u32 	%rd61, %r71;
	add.s64 	%rd62, %rd60, %rd61;
	cvta.to.global.u64 	%rd63, %rd11;
	add.s64 	%rd9, %rd63, %rd62;
	add.s64 	%rd64, %rd11, %rd62;
	and.b64  	%rd65, %rd64, 3;
	setp.eq.s64 	%p44, %rd65, 0;
	setp.gt.s32 	%p45, %r70, 3;
	and.pred  	%p46, %p44, %p45;
	@%p46 bra 	$L__BB0_53;
	setp.gt.s32 	%p47, %r70, 0;
	@%p47 bra 	$L__BB0_47;
	bra.uni 	$L__BB0_51;
$L__BB0_47:
	add.s32 	%r72, %r394, %r71;
	ld.shared.u8 	%rs18, [%r72];
	st.global.u8 	[%rd9], %rs18;
	setp.eq.s32 	%p48, %r70, 1;
	@%p48 bra 	$L__BB0_51;
	ld.shared.u8 	%rs19, [%r72+1];
	st.global.u8 	[%rd9+1], %rs19;
	setp.eq.s32 	%p49, %r70, 2;
	@%p49 bra 	$L__BB0_51;
	ld.shared.u8 	%rs20, [%r72+2];
	st.global.u8 	[%rd9+2], %rs20;
	setp.eq.s32 	%p50, %r70, 3;
	@%p50 bra 	$L__BB0_51;
	ld.shared.u8 	%rs21, [%r72+3];
	st.global.u8 	[%rd9+3], %rs21;
$L__BB0_51:
	ret;
$L__BB0_52:
	// begin inline asm
	ld.global.nc.u32 %r386, [%rd8];
	// end inline asm
	cvt.u16.u32 	%rs25, %r386;
	shr.u32 	%r387, %r386, 8;
	cvt.u16.u32 	%rs24, %r387;
	{ .reg .b16 tmp; mov.b32 {tmp, %rs23}, %r386; }
	shr.u32 	%r388, %r386, 24;
	cvt.u16.u32 	%rs22, %r388;
	bra.uni 	$L__BB0_45;
$L__BB0_53:
	add.s32 	%r415, %r394, %r71;
	ld.shared.u32 	%r416, [%r415];
	st.global.u32 	[%rd9], %r416;
	bra.uni 	$L__BB0_51;

}
	// .globl	_Z46mx_block_rearrange_2d_K_groups_colmajor_kernelPKhiiiiiPKiPhii
.visible .entry _Z46mx_block_rearrange_2d_K_groups_colmajor_kernelPKhiiiiiPKiPhii(
	.param .u64 .ptr .align 1 _Z46mx_block_rearrange_2d_K_groups_colmajor_kernelPKhiiiiiPKiPhii_param_0,
	.param .u32 _Z46mx_block_rearrange_2d_K_groups_colmajor_kernelPKhiiiiiPKiPhii_param_1,
	.param .u32 _Z46mx_block_rearrange_2d_K_groups_colmajor_kernelPKhiiiiiPKiPhii_param_2,
	.param .u32 _Z46mx_block_rearrange_2d_K_groups_colmajor_kernelPKhiiiiiPKiPhii_param_3,
	.param .u32 _Z46mx_block_rearrange_2d_K_groups_colmajor_kernelPKhiiiiiPKiPhii_param_4,
	.param .u32 _Z46mx_block_rearrange_2d_K_groups_colmajor_kernelPKhiiiiiPKiPhii_param_5,
	.param .u64 .ptr .align 1 _Z46mx_block_rearrange_2d_K_groups_colmajor_kernelPKhiiiiiPKiPhii_param_6,
	.param .u64 .ptr .align 1 _Z46mx_block_rearrange_2d_K_groups_colmajor_kernelPKhiiiiiPKiPhii_param_7,
	.param .u32 _Z46mx_block_rearrange_2d_K_groups_colmajor_kernelPKhiiiiiPKiPhii_param_8,
	.param .u32 _Z46mx_block_rearrange_2d_K_groups_colmajor_kernelPKhiiiiiPKiPhii_param_9
)
{
	.reg .pred 	%p<33>;
	.reg .b16 	%rs<21>;
	.reg .b32 	%r<447>;
	.reg .b64 	%rd<71>;
	// demoted variable
	.shared .align 16 .b8 _ZZ46mx_block_rearrange_2d_K_groups_colmajor_kernelPKhiiiiiPKiPhiiE13smem_swizzled[512];
	// demoted variable
	.shared .align 4 .b8 _ZZ46mx_block_rearrange_2d_K_groups_colmajor_kernelPKhiiiiiPKiPhiiE11smem_cumsum[128];
	// demoted variable
	.shared .align 4 .u32 _ZZ46mx_block_rearrange_2d_K_groups_colmajor_kernelPKhiiiiiPKiPhiiE22output_group_start_col;
	ld.param.u64 	%rd9, [_Z46mx_block_rearrange_2d_K_groups_colmajor_kernelPKhiiiiiPKiPhii_param_0];
	ld.param.u32 	%r73, [_Z46mx_block_rearrange_2d_K_groups_colmajor_kernelPKhiiiiiPKiPhii_param_2];
	ld.param.u32 	%r74, [_Z46mx_block_rearrange_2d_K_groups_colmajor_kernelPKhiiiiiPKiPhii_param_3];
	ld.param.u32 	%r75, [_Z46mx_block_rearrange_2d_K_groups_colmajor_kernelPKhiiiiiPKiPhii_param_5];
	ld.param.u64 	%rd11, [_Z46mx_block_rearrange_2d_K_groups_colmajor_kernelPKhiiiiiPKiPhii_param_6];
	ld.param.u64 	%rd10, [_Z46mx_block_rearrange_2d_K_groups_colmajor_kernelPKhiiiiiPKiPhii_param_7];
	ld.param.u32 	%r76, [_Z46mx_block_rearrange_2d_K_groups_colmajor_kernelPKhiiiiiPKiPhii_param_8];
	ld.param.u32 	%r77, [_Z46mx_block_rearrange_2d_K_groups_colmajor_kernelPKhiiiiiPKiPhii_param_9];
	cvta.to.global.u64 	%rd1, %rd11;
	mov.u32 	%r1, %ctaid.x;
	mov.u32 	%r2, %ctaid.y;
	mov.u32 	%r3, %tid.x;
	setp.ne.s32 	%p1, %r3, 0;
	@%p1 bra 	$L__BB1_15;
	setp.lt.s32 	%p2, %r77, 1;
	mov.b32 	%r421, 0;
	mov.u32 	%r420, %r421;
	@%p2 bra 	$L__BB1_3;
	ld.global.nc.u32 	%r80, [%rd1];
	add.s32 	%r81, %r80, 3;
	shr.s32 	%r82, %r81, 31;
	shr.u32 	%r83, %r82, 30;
	add.s32 	%r84, %r81, %r83;
	shr.s32 	%r421, %r84, 2;
	st.shared.u32 	[_ZZ46mx_block_rearrange_2d_K_groups_colmajor_kernelPKhiiiiiPKiPhiiE11smem_cumsum], %r421;
	mov.b32 	%r420, 1;
$L__BB1_3:
	setp.ge.s32 	%p3, %r420, %r77;
	@%p3 bra 	$L__BB1_15;
	sub.s32 	%r7, %r77, %r420;
	and.b32  	%r8, %r7, 7;
	sub.s32 	%r85, %r420, %r77;
	setp.gt.u32 	%p4, %r85, -8;
	@%p4 bra 	$L__BB1_7;
	and.b32  	%r86, %r7, -8;
	neg.s32 	%r417, %r86;
	shl.b32 	%r87, %r420, 2;
	mov.u32 	%r88, _ZZ46mx_block_rearrange_2d_K_groups_colmajor_kernelPKhiiiiiPKiPhiiE11smem_cumsum;
	add.s32 	%r89, %r87, %r88;
	add.s32 	%r416, %r89, 16;
	mul.wide.u32 	%rd12, %r420, 4;
	add.s64 	%rd13, %rd12, %rd1;
	add.s64 	%rd69, %rd13, 12;
$L__BB1_6:
	.pragma "nounroll";
	ld.global.nc.u32 	%r90, [%rd69+-16];
	ld.global.nc.u32 	%r91, [%rd69+-12];
	sub.s32 	%r92, %r91, %r90;
	add.s32 	%r93, %r92, 3;
	shr.s32 	%r94, %r93, 31;
	shr.u32 	%r95, %r94, 30;
	add.s32 	%r96, %r93, %r95;
	shr.s32 	%r97, %r96, 2;
	add.s32 	%r98, %r97, %r421;
	st.shared.u32 	[%r416+-16], %r98;
	ld.global.nc.u32 	%r99, [%rd69+-8];
	sub.s32 	%r100, %r99, %r91;
	add.s32 	%r101, %r100, 3;
	shr.s32 	%r102, %r101, 31;
	shr.u32 	%r103, %r102, 30;
	add.s32 	%r104, %r101, %r103;
	shr.s32 	%r105, %r104, 2;
	add.s32 	%r106, %r105, %r98;
	st.shared.u32 	[%r416+-12], %r106;
	ld.global.nc.u32 	%r107, [%rd69+-4];
	sub.s32 	%r108, %r107, %r99;
	add.s32 	%r109, %r108, 3;
	shr.s32 	%r110, %r109, 31;
	shr.u32 	%r111, %r110, 30;
	add.s32 	%r112, %r109, %r111;
	shr.s32 	%r113, %r112, 2;
	add.s32 	%r114, %r113, %r106;
	st.shared.u32 	[%r416+-8], %r114;
	ld.global.nc.u32 	%r115, [%rd69];
	sub.s32 	%r116, %r115, %r107;
	add.s32 	%r117, %r116, 3;
	shr.s32 	%r118, %r117, 31;
	shr.u32 	%r119, %r118, 30;
	add.s32 	%r120, %r117, %r119;
	shr.s32 	%r121, %r120, 2;
	add.s32 	%r122, %r121, %r114;
	st.shared.u32 	[%r416+-4], %r122;
	ld.global.nc.u32 	%r123, [%rd69+4];
	sub.s32 	%r124, %r123, %r115;
	add.s32 	%r125, %r124, 3;
	shr.s32 	%r126, %r125, 31;
	shr.u32 	%r127, %r126, 30;
	add.s32 	%r128, %r125, %r127;
	shr.s32 	%r129, %r128, 2;
	add.s32 	%r130, %r129, %r122;
	st.shared.u32 	[%r416], %r130;
	ld.global.nc.u32 	%r131, [%rd69+8];
	sub.s32 	%r132, %r131, %r123;
	add.s32 	%r133, %r132, 3;
	shr.s32 	%r134, %r133, 31;
	shr.u32 	%r135, %r134, 30;
	add.s32 	%r136, %r133, %r135;
	shr.s32 	%r137, %r136, 2;
	add.s32 	%r138, %r137, %r130;
	st.shared.u32 	[%r416+4], %r138;
	ld.global.nc.u32 	%r139, [%rd69+12];
	sub.s32 	%r140, %r139, %r131;
	add.s32 	%r141, %r140, 3;
	shr.s32 	%r142, %r141, 31;
	shr.u32 	%r143, %r142, 30;
	add.s32 	%r144, %r141, %r143;
	shr.s32 	%r145, %r144, 2;
	add.s32 	%r146, %r145, %r138;
	st.shared.u32 	[%r416+8], %r146;
	ld.global.nc.u32 	%r147, [%rd69+16];
	sub.s32 	%r148, %r147, %r139;
	add.s32 	%r149, %r148, 3;
	shr.s32 	%r150, %r149, 31;
	shr.u32 	%r151, %r150, 30;
	add.s32 	%r152, %r149, %r151;
	shr.s32 	%r153, %r152, 2;
	add.s32 	%r421, %r153, %r146;
	st.shared.u32 	[%r416+12], %r421;
	add.s32 	%r420, %r420, 8;
	add.s32 	%r417, %r417, 8;
	add.s32 	%r416, %r416, 32;
	add.s64 	%rd69, %rd69, 32;
	setp.ne.s32 	%p5, %r417, 0;
	@%p5 bra 	$L__BB1_6;
$L__BB1_7:
	setp.eq.s32 	%p6, %r8, 0;
	@%p6 bra 	$L__BB1_15;
	and.b32  	%r21, %r7, 3;
	setp.lt.u32 	%p7, %r8, 4;
	@%p7 bra 	$L__BB1_10;
	mul.wide.s32 	%rd14, %r420, 4;
	add.s64 	%rd15, %rd1, %rd14;
	ld.global.nc.u32 	%r154, [%rd15+-4];
	mul.wide.u32 	%rd16, %r420, 4;
	add.s64 	%rd17, %rd1, %rd16;
	ld.global.nc.u32 	%r155, [%rd17];
	sub.s32 	%r156, %r155, %r154;
	add.s32 	%r157, %r156, 3;
	shr.s32 	%r158, %r157, 31;
	shr.u32 	%r159, %r158, 30;
	add.s32 	%r160, %r157, %r159;
	shr.s32 	%r161, %r160, 2;
	add.s32 	%r162, %r161, %r421;
	shl.b32 	%r163, %r420, 2;
	mov.u32 	%r164, _ZZ46mx_block_rearrange_2d_K_groups_colmajor_kernelPKhiiiiiPKiPhiiE11smem_cumsum;
	add.s32 	%r165, %r164, %r163;
	st.shared.u32 	[%r165], %r162;
	add.s32 	%r166, %r420, 1;
	mul.wide.u32 	%rd18, %r166, 4;
	add.s64 	%rd19, %rd1, %rd18;
	ld.global.nc.u32 	%r167, [%rd19];
	sub.s32 	%r168, %r167, %r155;
	add.s32 	%r169, %r168, 3;
	shr.s32 	%r170, %r169, 31;
	shr.u32 	%r171, %r170, 30;
	add.s32 	%r172, %r169, %r171;
	shr.s32 	%r173, %r172, 2;
	add.s32 	%r174, %r173, %r162;
	st.shared.u32 	[%r165+4], %r174;
	add.s32 	%r175, %r420, 2;
	ld.global.nc.u32 	%r176, [%rd15+4];
	mul.wide.u32 	%rd20, %r175, 4;
	add.s64 	%rd21, %rd1, %rd20;
	ld.global.nc.u32 	%r177, [%rd21];
	sub.s32 	%r178, %r177, %r176;
	add.s32 	%r179, %r178, 3;
	shr.s32 	%r180, %r179, 31;
	shr.u32 	%r181, %r180, 30;
	add.s32 	%r182, %r179, %r181;
	shr.s32 	%r183, %r182, 2;
	add.s32 	%r184, %r183, %r174;
	st.shared.u32 	[%r165+8], %r184;
	ld.global.nc.u32 	%r185, [%rd15+8];
	ld.global.nc.u32 	%r186, [%rd17+12];
	sub.s32 	%r187, %r186, %r185;
	add.s32 	%r188, %r187, 3;
	shr.s32 	%r189, %r188, 31;
	shr.u32 	%r190, %r189, 30;
	add.s32 	%r191, %r188, %r190;
	shr.s32 	%r192, %r191, 2;
	add.s32 	%r421, %r192, %r184;
	st.shared.u32 	[%r165+12], %r421;
	add.s32 	%r420, %r420, 4;
$L__BB1_10:
	setp.eq.s32 	%p8, %r21, 0;
	@%p8 bra 	$L__BB1_15;
	setp.eq.s32 	%p9, %r21, 1;
	@%p9 bra 	$L__BB1_13;
	mul.wide.s32 	%rd22, %r420, 4;
	add.s64 	%rd23, %rd1, %rd22;
	ld.global.nc.u32 	%r193, [%rd23+-4];
	mul.wide.u32 	%rd24, %r420, 4;
	add.s64 	%rd25, %rd1, %rd24;
	ld.global.nc.u32 	%r194, [%rd25];
	sub.s32 	%r195, %r194, %r193;
	add.s32 	%r196, %r195, 3;
	shr.s32 	%r197, %r196, 31;
	shr.u32 	%r198, %r197, 30;
	add.s32 	%r199, %r196, %r198;
	shr.s32 	%r200, %r199, 2;
	add.s32 	%r201, %r200, %r421;
	shl.b32 	%r202, %r420, 2;
	mov.u32 	%r203, _ZZ46mx_block_rearrange_2d_K_groups_colmajor_kernelPKhiiiiiPKiPhiiE11smem_cumsum;
	add.s32 	%r204, %r203, %r202;
	st.shared.u32 	[%r204], %r201;
	ld.global.nc.u32 	%r205, [%rd25+4];
	sub.s32 	%r206, %r205, %r194;
	add.s32 	%r207, %r206, 3;
	shr.s32 	%r208, %r207, 31;
	shr.u32 	%r209, %r208, 30;
	add.s32 	%r210, %r207, %r209;
	shr.s32 	%r211, %r210, 2;
	add.s32 	%r421, %r211, %r201;
	st.shared.u32 	[%r204+4], %r421;
	add.s32 	%r420, %r420, 2;
$L__BB1_13:
	and.b32  	%r212, %r7, 1;
	setp.eq.b32 	%p10, %r212, 1;
	not.pred 	%p11, %p10;
	@%p11 bra 	$L__BB1_15;
	mul.wide.s32 	%rd26, %r420, 4;
	add.s64 	%rd27, %rd1, %rd26;
	ld.global.nc.u32 	%r213, [%rd27+-4];
	mul.wide.u32 	%rd28, %r420, 4;
	add.s64 	%rd29, %rd1, %rd28;
	ld.global.nc.u32 	%r214, [%rd29];
	sub.s32 	%r215, %r214, %r213;
	add.s32 	%r216, %r215, 3;
	shr.s32 	%r217, %r216, 31;
	shr.u32 	%r218, %r217, 30;
	add.s32 	%r219, %r216, %r218;
	shr.s32 	%r220, %r219, 2;
	add.s32 	%r221, %r220, %r421;
	shl.b32 	%r222, %r420, 2;
	mov.u32 	%r223, _ZZ46mx_block_rearrange_2d_K_groups_colmajor_kernelPKhiiiiiPKiPhiiE11smem_cumsum;
	add.s32 	%r224, %r223, %r222;
	st.shared.u32 	[%r224], %r221;
$L__BB1_15:
	bar.sync 	0;
	setp.lt.s32 	%p12, %r77, 1;
	mov.b32 	%r429, 0;
	mov.u32 	%r430, %r429;
	@%p12 bra 	$L__BB1_21;
	mov.b32 	%r426, 0;
	mov.u32 	%r229, _ZZ46mx_block_rearrange_2d_K_groups_colmajor_kernelPKhiiiiiPKiPhiiE11smem_cumsum;
	mov.u32 	%r427, %r426;
$L__BB1_17:
	shl.b32 	%r228, %r426, 2;
	add.s32 	%r230, %r229, %r228;
	ld.shared.u32 	%r32, [%r230];
	setp.lt.s32 	%p13, %r1, %r32;
	@%p13 bra 	$L__BB1_19;
	add.s32 	%r426, %r426, 1;
	setp.eq.s32 	%p14, %r426, %r77;
	mov.b32 	%r429, 0;
	mov.u32 	%r427, %r32;
	mov.u32 	%r430, %r429;
	@%p14 bra 	$L__BB1_21;
	bra.uni 	$L__BB1_17;
$L__BB1_19:
	sub.s32 	%r428, %r1, %r427;
	setp.eq.s32 	%p15, %r426, 0;
	mov.b32 	%r429, 0;
	mov.u32 	%r430, %r429;
	@%p15 bra 	$L__BB1_21;
	mul.wide.u32 	%rd30, %r426, 4;
	add.s64 	%rd31, %rd1, %rd30;
	ld.global.nc.u32 	%r430, [%rd31+-4];
	mov.u32 	%r429, %r426;
$L__BB1_21:
	mul.wide.u32 	%rd32, %r429, 4;
	add.s64 	%rd33, %rd1, %rd32;
	ld.global.nc.u32 	%r39, [%rd33];
	shl.b32 	%r234, %r428, 2;
	add.s32 	%r40, %r430, %r234;
	setp.le.s32 	%p16, %r39, %r40;
	@%p16 bra 	$L__BB1_48;
	setp.ne.s32 	%p17, %r3, 0;
	@%p17 bra 	$L__BB1_38;
	setp.eq.s32 	%p18, %r429, 0;
	mov.b32 	%r437, 0;
	mov.u32 	%r445, %r437;
	@%p18 bra 	$L__BB1_25;
	ld.global.nc.u32 	%r237, [%rd1];
	add.s32 	%r238, %r237, 3;
	shr.s32 	%r239, %r238, 31;
	shr.u32 	%r240, %r239, 30;
	add.s32 	%r241, %r238, %r240;
	and.b32  	%r445, %r241, -4;
	mov.b32 	%r437, 1;
$L__BB1_25:
	setp.ge.u32 	%p19, %r437, %r429;
	@%p19 bra 	$L__BB1_37;
	sub.s32 	%r44, %r429, %r437;
	and.b32  	%r45, %r44, 7;
	sub.s32 	%r243, %r437, %r429;
	setp.gt.u32 	%p20, %r243, -8;
	@%p20 bra 	$L__BB1_29;
	and.b32  	%r244, %r44, 2147483640;
	neg.s32 	%r433, %r244;
	mul.wide.u32 	%rd34, %r437, 4;
	add.s64 	%rd35, %rd34, %rd1;
	add.s64 	%rd70, %rd35, 12;
$L__BB1_28:
	.pragma "nounroll";
	ld.global.nc.u32 	%r245, [%rd70+-16];
	ld.global.nc.u32 	%r246, [%rd70+-12];
	sub.s32 	%r247, %r246, %r245;
	add.s32 	%r248, %r247, 3;
	shr.s32 	%r249, %r248, 31;
	shr.u32 	%r250, %r249, 30;
	add.s32 	%r251, %r248, %r250;
	shr.s32 	%r252, %r251, 2;
	ld.global.nc.u32 	%r253, [%rd70+-8];
	sub.s32 	%r254, %r253, %r246;
	add.s32 	%r255, %r254, 3;
	shr.s32 	%r256, %r255, 31;
	shr.u32 	%r257, %r256, 30;
	add.s32 	%r258, %r255, %r257;
	shr.s32 	%r259, %r258, 2;
	add.s32 	%r260, %r252, %r259;
	ld.global.nc.u32 	%r261, [%rd70+-4];
	sub.s32 	%r262, %r261, %r253;
	add.s32 	%r263, %r262, 3;
	shr.s32 	%r264, %r263, 31;
	shr.u32 	%r265, %r264, 30;
	add.s32 	%r266, %r263, %r265;
	shr.s32 	%r267, %r266, 2;
	add.s32 	%r268, %r260, %r267;
	ld.global.nc.u32 	%r269, [%rd70];
	sub.s32 	%r270, %r269, %r261;
	add.s32 	%r271, %r270, 3;
	shr.s32 	%r272, %r271, 31;
	shr.u32 	%r273, %r272, 30;
	add.s32 	%r274, %r271, %r273;
	shr.s32 	%r275, %r274, 2;
	add.s32 	%r276, %r268, %r275;
	ld.global.nc.u32 	%r277, [%rd70+4];
	sub.s32 	%r278, %r277, %r269;
	add.s32 	%r279, %r278, 3;
	shr.s32 	%r280, %r279, 31;
	shr.u32 	%r281, %r280, 30;
	add.s32 	%r282, %r279, %r281;
	shr.u32 	%r283, %r282, 2;
	add.s32 	%r284, %r276, %r283;
	ld.global.nc.u32 	%r285, [%rd70+8];
	sub.s32 	%r286, %r285, %r277;
	add.s32 	%r287, %r286, 3;
	shr.s32 	%r288, %r287, 31;
	shr.u32 	%r289, %r288, 30;
	add.s32 	%r290, %r287, %r289;
	shr.u32 	%r291, %r290, 2;
	add.s32 	%r292, %r284, %r291;
	ld.global.nc.u32 	%r293, [%rd70+12];
	sub.s32 	%r294, %r293, %r285;
	add.s32 	%r295, %r294, 3;
	shr.s32 	%r296, %r295, 31;
	shr.u32 	%r297, %r296, 30;
	add.s32 	%r298, %r295, %r297;
	shr.u32 	%r299, %r298, 2;
	add.s32 	%r300, %r292, %r299;
	ld.global.nc.u32 	%r301, [%rd70+16];
	sub.s32 	%r302, %r301, %r293;
	add.s32 	%r303, %r302, 3;
	shr.s32 	%r304, %r303, 31;
	shr.u32 	%r305, %r304, 30;
	add.s32 	%r306, %r303, %r305;
	shr.u32 	%r307, %r306, 2;
	add.s32 	%r308, %r300, %r307;
	shl.b32 	%r309, %r308, 2;
	add.s32 	%r445, %r309, %r445;
	add.s32 	%r437, %r437, 8;
	add.s32 	%r433, %r433, 8;
	add.s64 	%rd70, %rd70, 32;
	setp.ne.s32 	%p21, %r433, 0;
	@%p21 bra 	$L__BB1_28;
$L__BB1_29:
	setp.eq.s32 	%p22, %r45, 0;
	@%p22 bra 	$L__BB1_37;
	and.b32  	%r56, %r44, 3;
	setp.lt.u32 	%p23, %r45, 4;
	@%p23 bra 	$L__BB1_32;
	mul.wide.s32 	%rd36, %r437, 4;
	add.s64 	%rd37, %rd1, %rd36;
	ld.global.nc.u32 	%r311, [%rd37+-4];
	mul.wide.u32 	%rd38, %r437, 4;
	add.s64 	%rd39, %rd1, %rd38;
	ld.global.nc.u32 	%r312, [%rd39];
	sub.s32 	%r313, %r312, %r311;
	add.s32 	%r314, %r313, 3;
	shr.s32 	%r315, %r314, 31;
	shr.u32 	%r316, %r315, 30;
	add.s32 	%r317, %r314, %r316;
	shr.u32 	%r318, %r317, 2;
	add.s32 	%r319, %r437, 1;
	mul.wide.u32 	%rd40, %r319, 4;
	add.s64 	%rd41, %rd1, %rd40;
	ld.global.nc.u32 	%r320, [%rd41];
	sub.s32 	%r321, %r320, %r312;
	add.s32 	%r322, %r321, 3;
	shr.s32 	%r323, %r322, 31;
	shr.u32 	%r324, %r323, 30;
	add.s32 	%r325, %r322, %r324;
	shr.u32 	%r326, %r325, 2;
	add.s32 	%r327, %r318, %r326;
	add.s32 	%r328, %r437, 2;
	ld.global.nc.u32 	%r329, [%rd37+4];
	mul.wide.u32 	%rd42, %r328, 4;
	add.s64 	%rd43, %rd1, %rd42;
	ld.global.nc.u32 	%r330, [%rd43];
	sub.s32 	%r331, %r330, %r329;
	add.s32 	%r332, %r331, 3;
	shr.s32 	%r333, %r332, 31;
	shr.u32 	%r334, %r333, 30;
	add.s32 	%r335, %r332, %r334;
	shr.u32 	%r336, %r335, 2;
	add.s32 	%r337, %r327, %r336;
	ld.global.nc.u32 	%r338, [%rd37+8];
	ld.global.nc.u32 	%r339, [%rd39+12];
	sub.s32 	%r340, %r339, %r338;
	add.s32 	%r341, %r340, 3;
	shr.s32 	%r342, %r341, 31;
	shr.u32 	%r343, %r342, 30;
	add.s32 	%r344, %r341, %r343;
	shr.u32 	%r345, %r344, 2;
	add.s32 	%r346, %r337, %r345;
	shl.b32 	%r347, %r346, 2;
	add.s32 	%r445, %r347, %r445;
	add.s32 	%r437, %r437, 4;
$L__BB1_32:
	setp.eq.s32 	%p24, %r56, 0;
	@%p24 bra 	$L__BB1_37;
	setp.eq.s32 	%p25, %r56, 1;
	@%p25 bra 	$L__BB1_35;
	mul.wide.s32 	%rd44, %r437, 4;
	add.s64 	%rd45, %rd1, %rd44;
	ld.global.nc.u32 	%r349, [%rd45+-4];
	mul.wide.u32 	%rd46, %r437, 4;
	add.s64 	%rd47, %rd1, %rd46;
	ld.global.nc.u32 	%r350, [%rd47];
	sub.s32 	%r351, %r350, %r349;
	add.s32 	%r352, %r351, 3;
	shr.s32 	%r353, %r352, 31;
	shr.u32 	%r354, %r353, 30;
	add.s32 	%r355, %r352, %r354;
	shr.u32 	%r356, %r355, 2;
	ld.global.nc.u32 	%r357, [%rd47+4];
	sub.s32 	%r358, %r357, %r350;
	add.s32 	%r359, %r358, 3;
	shr.s32 	%r360, %r359, 31;
	shr.u32 	%r361, %r360, 30;
	add.s32 	%r362, %r359, %r361;
	shr.u32 	%r363, %r362, 2;
	add.s32 	%r364, %r356, %r363;
	shl.b32 	%r365, %r364, 2;
	add.s32 	%r445, %r365, %r445;
	add.s32 	%r437, %r437, 2;
$L__BB1_35:
	and.b32  	%r366, %r44, 1;
	setp.eq.b32 	%p26, %r366, 1;
	not.pred 	%p27, %p26;
	@%p27 bra 	$L__BB1_37;
	mul.wide.s32 	%rd48, %r437, 4;
	add.s64 	%rd49, %rd1, %rd48;
	ld.global.nc.u32 	%r367, [%rd49+-4];
	mul.wide.u32 	%rd50, %r437, 4;
	add.s64 	%rd51, %rd1, %rd50;
	ld.global.nc.u32 	%r368, [%rd51];
	sub.s32 	%r369, %r368, %r367;
	add.s32 	%r370, %r369, 3;
	shr.s32 	%r371, %r370, 31;
	shr.u32 	%r372, %r371, 30;
	add.s32 	%r373, %r370, %r372;
	and.b32  	%r374, %r373, -4;
	add.s32 	%r445, %r374, %r445;
$L__BB1_37:
	st.shared.u32 	[_ZZ46mx_block_rearrange_2d_K_groups_colmajor_kernelPKhiiiiiPKiPhiiE22output_group_start_col], %r445;
$L__BB1_38:
	sub.s32 	%r69, %r39, %r40;
	shl.b32 	%r376, %r2, 7;
	add.s32 	%r70, %r376, %r3;
	setp.ge.s32 	%p28, %r70, %r74;
	mov.b16 	%rs18, 0;
	mov.b32 	%r446, 0;
	mov.u16 	%rs19, %rs18;
	mov.u16 	%rs20, %rs18;
	@%p28 bra 	$L__BB1_47;
	cvt.u64.u32 	%rd8, %r70;
	setp.lt.s32 	%p29, %r69, 1;
	mov.b16 	%rs20, 0;
	@%p29 bra 	$L__BB1_41;
	mul.wide.s32 	%rd53, %r40, %r73;
	add.s64 	%rd54, %rd53, %rd8;
	add.s64 	%rd52, %rd9, %rd54;
	// begin inline asm
	ld.global.nc.u8 %r377, [%rd52];
	// end inline asm
	cvt.u16.u32 	%rs20, %r377;
$L__BB1_41:
	setp.lt.s32 	%p30, %r69, 2;
	mov.b16 	%rs19, 0;
	@%p30 bra 	$L__BB1_43;
	add.s32 	%r379, %r40, 1;
	mul.wide.s32 	%rd56, %r379, %r73;
	add.s64 	%rd57, %rd56, %rd8;
	add.s64 	%rd55, %rd9, %rd57;
	// begin inline asm
	ld.global.nc.u8 %r378, [%rd55];
	// end inline asm
	cvt.u16.u32 	%rs19, %r378;
$L__BB1_43:
	setp.lt.s32 	%p31, %r69, 3;
	mov.b16 	%rs18, 0;
	@%p31 bra 	$L__BB1_45;
	add.s32 	%r381, %r40, 2;
	mul.wide.s32 	%rd59, %r381, %r73;
	add.s64 	%rd60, %rd59, %rd8;
	add.s64 	%rd58, %rd9, %rd60;
	// begin inline asm
	ld.global.nc.u8 %r380, [%rd58];
	// end inline asm
	cvt.u16.u32 	%rs18, %r380;
$L__BB1_45:
	setp.lt.s32 	%p32, %r69, 4;
	@%p32 bra 	$L__BB1_47;
	add.s32 	%r384, %r40, 3;
	mul.wide.s32 	%rd62, %r384, %r73;
	add.s64 	%rd63, %rd62, %rd8;
	add.s64 	%rd61, %rd9, %rd63;
	// begin inline asm
	ld.global.nc.u8 %r383, [%rd61];
	// end inline asm
	shl.b32 	%r446, %r383, 24;
$L__BB1_47:
	shl.b32 	%r385, %r3, 4;
	and.b32  	%r386, %r385, 496;
	shr.u32 	%r387, %r3, 3;
	and.b32  	%r388, %r387, 124;
	add.s32 	%r389, %r386, %r388;
	cvt.u32.u16 	%r390, %rs18;
	shl.b32 	%r391, %r390, 16;
	and.b32  	%r392, %r391, 16711680;
	or.b32  	%r393, %r446, %r392;
	and.b16  	%rs14, %rs19, 255;
	mul.wide.u16 	%r394, %rs14, 256;
	or.b32  	%r395, %r393, %r394;
	cvt.u32.u16 	%r396, %rs20;
	and.b32  	%r397, %r396, 255;
	or.b32  	%r398, %r395, %r397;
	mov.u32 	%r399, _ZZ46mx_block_rearrange_2d_K_groups_colmajor_kernelPKhiiiiiPKiPhiiE13smem_swizzled;
	add.s32 	%r400, %r399, %r389;
	st.shared.u32 	[%r400], %r398;
	bar.sync 	0;
	ld.shared.u32 	%r401, [_ZZ46mx_block_rearrange_2d_K_groups_colmajor_kernelPKhiiiiiPKiPhiiE22output_group_start_col];
	sub.s32 	%r402, %r39, %r430;
	add.s32 	%r403, %r402, 3;
	shr.s32 	%r404, %r403, 31;
	shr.u32 	%r405, %r404, 30;
	add.s32 	%r406, %r403, %r405;
	shr.s32 	%r407, %r406, 2;
	mad.lo.s32 	%r408, %r407, %r2, %r428;
	mul.lo.s32 	%r409, %r408, %r76;
	mad.lo.s32 	%r410, %r401, %r75, %r409;
	cvt.s64.s32 	%rd64, %r410;
	shl.b32 	%r411, %r3, 2;
	cvt.u64.u32 	%rd65, %r411;
	add.s64 	%rd66, %rd64, %rd65;
	cvta.to.global.u64 	%rd67, %rd10;
	add.s64 	%rd68, %rd67, %rd66;
	add.s32 	%r412, %r399, %r411;
	ld.shared.u32 	%r413, [%r412];
	st.global.u32 	[%rd68], %r413;
$L__BB1_48:
	ret;

}


// ===== COMPILED SASS (sm_100) =====

	.target	sm_100

	.elftype	@"ET_EXEC"


//--------------------- .note.nv.tkinfo           --------------------------
	.section	.note.nv.tkinfo,"",@"SHT_NOTE"
	.sectionflags	@"SHF_NOTE_NV_TKINFO"
	.tkinfo
        /*0018*/ 	.word	0x00000002
        /*0030*/ 	.string	""
        /*0030*/ 	.string	"ptxas"
        /*0030*/ 	.string	"Cuda compilation tools, release 13.0, V13.0.88"
        /*0030*/ 	.string	"Build cuda_13.0.r13.0/compiler.36424714_0"
        /*0030*/ 	.string	"-arch sm_100 -m 64 "



//--------------------- .note.nv.cuinfo           --------------------------
	.section	.note.nv.cuinfo,"",@"SHT_NOTE"
	.sectionflags	@"SHF_NOTE_NV_CUINFO"
        /*0018*/ 	.short	0x0002
        /*001a*/ 	.short	0x0064
        /*001c*/ 	.short	0x0082
	.zero		2


//--------------------- .nv.info                  --------------------------
	.section	.nv.info,"",@"SHT_CUDA_INFO"
	.align	4


	//----- nvinfo : EIATTR_REGCOUNT
	.align		4
        /*0000*/ 	.byte	0x04, 0x2f
        /*0002*/ 	.short	(.L_1 - .L_0)
	.align		4
.L_0:
        /*0004*/ 	.word	index@(_Z46mx_block_rearrange_2d_K_groups_rowmajor_kernelPKhiiiiPKiPhii)
        /*0008*/ 	.word	0x0000001e


	//----- nvinfo : EIATTR_FRAME_SIZE
	.align		4
.L_1:
        /*000c*/ 	.byte	0x04, 0x11
        /*000e*/ 	.short	(.L_3 - .L_2)
	.align		4
.L_2:
        /*0010*/ 	.word	index@(_Z46mx_block_rearrange_2d_K_groups_rowmajor_kernelPKhiiiiPKiPhii)
        /*0014*/ 	.word	0x00000000


	//----- nvinfo : EIATTR_REGCOUNT
	.align		4
.L_3:
        /*0018*/ 	.byte	0x04, 0x2f
        /*001a*/ 	.short	(.L_5 - .L_4)
	.align		4
.L_4:
        /*001c*/ 	.word	index@(_Z46mx_block_rearrange_2d_K_groups_colmajor_kernelPKhiiiiiPKiPhii)
        /*0020*/ 	.word	0x0000001d


	//----- nvinfo : EIATTR_FRAME_SIZE
	.align		4
.L_5:
        /*0024*/ 	.byte	0x04, 0x11
        /*0026*/ 	.short	(.L_7 - .L_6)
	.align		4
.L_6:
        /*0028*/ 	.word	index@(_Z46mx_block_rearrange_2d_K_groups_colmajor_kernelPKhiiiiiPKiPhii)
        /*002c*/ 	.word	0x00000000


	//----- nvinfo : EIATTR_MIN_STACK_SIZE
	.align		4
.L_7:
        /*0030*/ 	.byte	0x04, 0x12
        /*0032*/ 	.short	(.L_9 - .L_8)
	.align		4
.L_8:
        /*0034*/ 	.word	index@(_Z46mx_block_rearrange_2d_K_groups_colmajor_kernelPKhiiiiiPKiPhii)
        /*0038*/ 	.word	0x00000000


	//----- nvinfo : EIATTR_MIN_STACK_SIZE
	.align		4
.L_9:
        /*003c*/ 	.byte	0x04, 0x12
        /*003e*/ 	.short	(.L_11 - .L_10)
	.align		4
.L_10:
        /*0040*/ 	.word	index@(_Z46mx_block_rearrange_2d_K_groups_rowmajor_kernelPKhiiiiPKiPhii)
        /*0044*/ 	.word	0x00000000
.L_11:


//--------------------- .nv.compat                --------------------------
	.section	.nv.compat,"",@"SHT_CUDA_COMPAT_INFO"
	.align	4
        /*0000*/ 	.byte	0x02, 0x09, 0x00, 0x00, 0x02, 0x02, 0x01, 0x00, 0x02, 0x05, 0x05, 0x00, 0x03, 0x07, 0x01, 0x01
        /*0010*/ 	.byte	0x02, 0x03, 0x00, 0x00, 0x02, 0x06, 0x01, 0x00, 0x04, 0x0b, 0x08, 0x00, 0x09, 0x00, 0x00, 0x00
        /*0020*/ 	.byte	0x00, 0x00, 0x00, 0x00


//--------------------- .nv.info._Z46mx_block_rearrange_2d_K_groups_colmajor_kernelPKhiiiiiPKiPhii --------------------------
	.section	.nv.info._Z46mx_block_rearrange_2d_K_groups_colmajor_kernelPKhiiiiiPKiPhii,"",@"SHT_CUDA_INFO"
	.sectionflags	@""
	.align	4


	//----- nvinfo : EIATTR_CUDA_API_VERSION
	.align		4
        /*0000*/ 	.byte	0x04, 0x37
        /*0002*/ 	.short	(.L_13 - .L_12)
.L_12:
        /*0004*/ 	.word	0x00000082


	//----- nvinfo : EIATTR_KPARAM_INFO
	.align		4
.L_13:
        /*0008*/ 	.byte	0x04, 0x17
        /*000a*/ 	.short	(.L_15 - .L_14)
.L_14:
        /*000c*/ 	.word	0x00000000
        /*0010*/ 	.short	0x0009
        /*0012*/ 	.short	0x0034
        /*0014*/ 	.byte	0x00, 0xf0, 0x11, 0x00


	//----- nvinfo : EIATTR_KPARAM_INFO
	.align		4
.L_15:
        /*0018*/ 	.byte	0x04, 0x17
        /*001a*/ 	.short	(.L_17 - .L_16)
.L_16:
        /*001c*/ 	.word	0x00000000
        /*0020*/ 	.short	0x0008
        /*0022*/ 	.short	0x0030
        /*0024*/ 	.byte	0x00, 0xf0, 0x11, 0x00


	//----- nvinfo : EIATTR_KPARAM_INFO
	.align		4
.L_17:
        /*0028*/ 	.byte	0x04, 0x17
        /*002a*/ 	.short	(.L_19 - .L_18)
.L_18:
        /*002c*/ 	.word	0x00000000
        /*0030*/ 	.short	0x0007
        /*0032*/ 	.short	0x0028
        /*0034*/ 	.byte	0x00, 0xf5, 0x21, 0x00


	//----- nvinfo : EIATTR_KPARAM_INFO
	.align		4
.L_19:
        /*0038*/ 	.byte	0x04, 0x17
        /*003a*/ 	.short	(.L_21 - .L_20)
.L_20:
        /*003c*/ 	.word	0x00000000
        /*0040*/ 	.short	0x0006
        /*0042*/ 	.short	0x0020
        /*0044*/ 	.byte	0x00, 0xf5, 0x21, 0x00


	//----- nvinfo : EIATTR_KPARAM_INFO
	.align		4
.L_21:
        /*0048*/ 	.byte	0x04, 0x17
        /*004a*/ 	.short	(.L_23 - .L_22)
.L_22:
        /*004c*/ 	.word	0x00000000
        /*0050*/ 	.short	0x0005
        /*0052*/ 	.short	0x0018
        /*0054*/ 	.byte	0x00, 0xf0, 0x11, 0x00


	//----- nvinfo : EIATTR_KPARAM_INFO
	.align		4
.L_23:
        /*0058*/ 	.byte	0x04, 0x17
        /*005a*/ 	.short	(.L_25 - .L_24)
.L_24:
        /*005c*/ 	.word	0x00000000
        /*0060*/ 	.short	0x0004
        /*0062*/ 	.short	0x0014
        /*0064*/ 	.byte	0x00, 0xf0, 0x11, 0x00


	//----- nvinfo : EIATTR_KPARAM_INFO
	.align		4
.L_25:
        /*0068*/ 	.byte	0x04, 0x17
        /*006a*/ 	.short	(.L_27 - .L_26)
.L_26:
        /*006c*/ 	.word	0x00000000
        /*0070*/ 	.short	0x0003
        /*0072*/ 	.short	0x0010
        /*0074*/ 	.byte	0x00, 0xf0, 0x11, 0x00


	//----- nvinfo : EIATTR_KPARAM_INFO
	.align		4
.L_27:
        /*0078*/ 	.byte	0x04, 0x17
        /*007a*/ 	.short	(.L_29 - .L_28)
.L_28:
        /*007c*/ 	.word	0x00000000
        /*0080*/ 	.short	0x0002
        /*0082*/ 	.short	0x000c
        /*0084*/ 	.byte	0x00, 0xf0, 0x11, 0x00


	//----- nvinfo : EIATTR_KPARAM_INFO
	.align		4
.L_29:
        /*0088*/ 	.byte	0x04, 0x17
        /*008a*/ 	.short	(.L_31 - .L_30)
.L_30:
        /*008c*/ 	.word	0x00000000
        /*0090*/ 	.short	0x0001
        /*0092*/ 	.short	0x0008
        /*0094*/ 	.byte	0x00, 0xf0, 0x11, 0x00


	//----- nvinfo : EIATTR_KPARAM_INFO
	.align		4
.L_31:
        /*0098*/ 	.byte	0x04, 0x17
        /*009a*/ 	.short	(.L_33 - .L_32)
.L_32:
        /*009c*/ 	.word	0x00000000
        /*00a0*/ 	.short	0x0000
        /*00a2*/ 	.short	0x0000
        /*00a4*/ 	.byte	0x00, 0xf5, 0x21, 0x00


	//----- nvinfo : EIATTR_SPARSE_MMA_MASK
	.align		4
.L_33:
        /*00a8*/ 	.byte	0x03, 0x50
        /*00aa*/ 	.short	0x0000


	//----- nvinfo : EIATTR_MAXREG_COUNT
	.align		4
        /*00ac*/ 	.byte	0x03, 0x1b
        /*00ae*/ 	.short	0x00ff


	//----- nvinfo : EIATTR_NUM_BARRIERS
	.align		4
        /*00b0*/ 	.byte	0x02, 0x4c
        /*00b2*/ 	.byte	0x01
	.zero		1


	//----- nvinfo : EIATTR_MERCURY_ISA_VERSION
	.align		4
        /*00b4*/ 	.byte	0x03, 0x5f
        /*00b6*/ 	.short	0x0101


	//----- nvinfo : EIATTR_VRC_CTA_INIT_COUNT
	.align		4
        /*00b8*/ 	.byte	0x02, 0x4a
	.zero		1
	.zero		1


	//----- nvinfo : EIATTR_EXIT_INSTR_OFFSETS
	.align		4
        /*00bc*/ 	.byte	0x04, 0x1c
        /*00be*/ 	.short	(.L_35 - .L_34)


	//   ....[0]....
.L_34:
        /*00c0*/ 	.word	0x00000e60


	//   ....[1]....
        /*00c4*/ 	.word	0x00001c60


	//----- nvinfo : EIATTR_CRS_STACK_SIZE
	.align		4
.L_35:
        /*00c8*/ 	.byte	0x04, 0x1e
        /*00ca*/ 	.short	(.L_37 - .L_36)
.L_36:
        /*00cc*/ 	.word	0x00000000


	//----- nvinfo : EIATTR_CBANK_PARAM_SIZE
	.align		4
.L_37:
        /*00d0*/ 	.byte	0x03, 0x19
        /*00d2*/ 	.short	0x0038


	//----- nvinfo : EIATTR_PARAM_CBANK
	.align		4
        /*00d4*/ 	.byte	0x04, 0x0a
        /*00d6*/ 	.short	(.L_39 - .L_38)
	.align		4
.L_38:
        /*00d8*/ 	.word	index@(.nv.constant0._Z46mx_block_rearrange_2d_K_groups_colmajor_kernelPKhiiiiiPKiPhii)
        /*00dc*/ 	.short	0x0380
        /*00de*/ 	.short	0x0038


	//----- nvinfo : EIATTR_SW_WAR
	.align		4
.L_39:
        /*00e0*/ 	.byte	0x04, 0x36
        /*00e2*/ 	.short	(.L_41 - .L_40)
.L_40:
        /*00e4*/ 	.word	0x00000008
.L_41:


//--------------------- .nv.info._Z46mx_block_rearrange_2d_K_groups_rowmajor_kernelPKhiiiiPKiPhii --------------------------
	.section	.nv.info._Z46mx_block_rearrange_2d_K_groups_rowmajor_kernelPKhiiiiPKiPhii,"",@"SHT_CUDA_INFO"
	.sectionflags	@""
	.align	4


	//----- nvinfo : EIATTR_CUDA_API_VERSION
	.align		4
        /*0000*/ 	.byte	0x04, 0x37
        /*0002*/ 	.short	(.L_43 - .L_42)
.L_42:
        /*0004*/ 	.word	0x00000082


	//----- nvinfo : EIATTR_KPARAM_INFO
	.align		4
.L_43:
        /*0008*/ 	.byte	0x04, 0x17
        /*000a*/ 	.short	(.L_45 - .L_44)
.L_44:
        /*000c*/ 	.word	0x00000000
        /*0010*/ 	.short	0x0008
        /*0012*/ 	.short	0x002c
        /*0014*/ 	.byte	0x00, 0xf0, 0x11, 0x00


	//----- nvinfo : EIATTR_KPARAM_INFO
	.align		4
.L_45:
        /*0018*/ 	.byte	0x04, 0x17
        /*001a*/ 	.short	(.L_47 - .L_46)
.L_46:
        /*001c*/ 	.word	0x00000000
        /*0020*/ 	.short	0x0007
        /*0022*/ 	.short	0x0028
        /*0024*/ 	.byte	0x00, 0xf0, 0x11, 0x00


	//----- nvinfo : EIATTR_KPARAM_INFO
	.align		4
.L_47:
        /*0028*/ 	.byte	0x04, 0x17
        /*002a*/ 	.short	(.L_49 - .L_48)
.L_48:
        /*002c*/ 	.word	0x00000000
        /*0030*/ 	.short	0x0006
        /*0032*/ 	.short	0x0020
        /*0034*/ 	.byte	0x00, 0xf5, 0x21, 0x00


	//----- nvinfo : EIATTR_KPARAM_INFO
	.align		4
.L_49:
        /*0038*/ 	.byte	0x04, 0x17
        /*003a*/ 	.short	(.L_51 - .L_50)
.L_50:
        /*003c*/ 	.word	0x00000000
        /*0040*/ 	.short	0x0005
        /*0042*/ 	.short	0x0018
        /*0044*/ 	.byte	0x00, 0xf5, 0x21, 0x00


	//----- nvinfo : EIATTR_KPARAM_INFO
	.align		4
.L_51:
        /*0048*/ 	.byte	0x04, 0x17
        /*004a*/ 	.short	(.L_53 - .L_52)
.L_52:
        /*004c*/ 	.word	0x00000000
        /*0050*/ 	.short	0x0004
        /*0052*/ 	.short	0x0014
        /*0054*/ 	.byte	0x00, 0xf0, 0x11, 0x00


	//----- nvinfo : EIATTR_KPARAM_INFO
	.align		4
.L_53:
        /*0058*/ 	.byte	0x04, 0x17
        /*005a*/ 	.short	(.L_55 - .L_54)
.L_54:
        /*005c*/ 	.word	0x00000000
        /*0060*/ 	.short	0x0003
        /*0062*/ 	.short	0x0010
        /*0064*/ 	.byte	0x00, 0xf0, 0x11, 0x00


	//----- nvinfo : EIATTR_KPARAM_INFO
	.align		4
.L_55:
        /*0068*/ 	.byte	0x04, 0x17
        /*006a*/ 	.short	(.L_57 - .L_56)
.L_56:
        /*006c*/ 	.word	0x00000000
        /*0070*/ 	.short	0x0002
        /*0072*/ 	.short	0x000c
        /*0074*/ 	.byte	0x00, 0xf0, 0x11, 0x00


	//----- nvinfo : EIATTR_KPARAM_INFO
	.align		4
.L_57:
        /*0078*/ 	.byte	0x04, 0x17
        /*007a*/ 	.short	(.L_59 - .L_58)
.L_58:
        /*007c*/ 	.word	0x00000000
        /*0080*/ 	.short	0x0001
        /*0082*/ 	.short	0x0008
        /*0084*/ 	.byte	0x00, 0xf0, 0x11, 0x00


	//----- nvinfo : EIATTR_KPARAM_INFO
	.align		4
.L_59:
        /*0088*/ 	.byte	0x04, 0x17
        /*008a*/ 	.short	(.L_61 - .L_60)
.L_60:
        /*008c*/ 	.word	0x00000000
        /*0090*/ 	.short	0x0000
        /*0092*/ 	.short	0x0000
        /*0094*/ 	.byte	0x00, 0xf5, 0x21, 0x00


	//----- nvinfo : EIATTR_SPARSE_MMA_MASK
	.align		4
.L_61:
        /*0098*/ 	.byte	0x03, 0x50
        /*009a*/ 	.short	0x0000


	//----- nvinfo : EIATTR_MAXREG_COUNT
	.align		4
        /*009c*/ 	.byte	0x03, 0x1b
        /*009e*/ 	.short	0x00ff


	//----- nvinfo : EIATTR_NUM_BARRIERS
	.align		4
        /*00a0*/ 	.byte	0x02, 0x4c
        /*00a2*/ 	.byte	0x01
	.zero		1


	//----- nvinfo : EIATTR_MERCURY_ISA_VERSION
	.align		4
        /*00a4*/ 	.byte	0x03, 0x5f
        /*00a6*/ 	.short	0x0101


	//----- nvinfo : EIATTR_VRC_CTA_INIT_COUNT
	.align		4
        /*00a8*/ 	.byte	0x02, 0x4a
	.zero		1
	.zero		1


	//----- nvinfo : EIATTR_EXIT_INSTR_OFFSETS
	.align		4
        /*00ac*/ 	.byte	0x04, 0x1c
        /*00ae*/ 	.short	(.L_63 - .L_62)


	//   ....[0]....
.L_62:
        /*00b0*/ 	.word	0x00000e70


	//   ....[1]....
        /*00b4*/ 	.word	0x00001cf0


	//   ....[2]....
        /*00b8*/ 	.word	0x00001d30


	//   ....[3]....
        /*00bc*/ 	.word	0x00001d70


	//   ....[4]....
        /*00c0*/ 	.word	0x00001db0


	//   ....[5]....
        /*00c4*/ 	.word	0x00001de0


	//   ....[6]....
        /*00c8*/ 	.word	0x00001e10


	//----- nvinfo : EIATTR_CRS_STACK_SIZE
	.align		4
.L_63:
        /*00cc*/ 	.byte	0x04, 0x1e
        /*00ce*/ 	.short	(.L_65 - .L_64)
.L_64:
        /*00d0*/ 	.word	0x00000000


	//----- nvinfo : EIATTR_CBANK_PARAM_SIZE
	.align		4
.L_65:
        /*00d4*/ 	.byte	0x03, 0x19
        /*00d6*/ 	.short	0x0030


	//----- nvinfo : EIATTR_PARAM_CBANK
	.align		4
        /*00d8*/ 	.byte	0x04, 0x0a
        /*00da*/ 	.short	(.L_67 - .L_66)
	.align		4
.L_66:
        /*00dc*/ 	.word	index@(.nv.constant0._Z46mx_block_rearrange_2d_K_groups_rowmajor_kernelPKhiiiiPKiPhii)
        /*00e0*/ 	.short	0x0380
        /*00e2*/ 	.short	0x0030


	//----- nvinfo : EIATTR_SW_WAR
	.align		4
.L_67:
        /*00e4*/ 	.byte	0x04, 0x36
        /*00e6*/ 	.short	(.L_69 - .L_68)
.L_68:
        /*00e8*/ 	.word	0x00000008
.L_69:


//--------------------- .nv.callgraph             --------------------------
	.section	.nv.callgraph,"",@"SHT_CUDA_CALLGRAPH"
	.align	4
	.sectionentsize	8
	.align		4
        /*0000*/ 	.word	0x00000000
	.align		4
        /*0004*/ 	.word	0xffffffff
	.align		4
        /*0008*/ 	.word	0x00000000
	.align		4
        /*000c*/ 	.word	0xfffffffe
	.align		4
        /*0010*/ 	.word	0x00000000
	.align		4
        /*0014*/ 	.word	0xfffffffd
	.align		4
        /*0018*/ 	.word	0x00000000
	.align		4
        /*001c*/ 	.word	0xfffffffc


//--------------------- .text._Z46mx_block_rearrange_2d_K_groups_colmajor_kernelPKhiiiiiPKiPhii --------------------------
	.section	.text._Z46mx_block_rearrange_2d_K_groups_colmajor_kernelPKhiiiiiPKiPhii,"ax",@progbits
	.align	128
        .global         _Z46mx_block_rearrange_2d_K_groups_colmajor_kernelPKhiiiiiPKiPhii
        .type           _Z46mx_block_rearrange_2d_K_groups_colmajor_kernelPKhiiiiiPKiPhii,@function
        .size           _Z46mx_block_rearrange_2d_K_groups_colmajor_kernelPKhiiiiiPKiPhii,(.L_x_42 - _Z46mx_block_rearrange_2d_K_groups_colmajor_kernelPKhiiiiiPKiPhii)
        .other          _Z46mx_block_rearrange_2d_K_groups_colmajor_kernelPKhiiiiiPKiPhii,@"STO_CUDA_ENTRY STV_DEFAULT"
_Z46mx_block_rearrange_2d_K_groups_colmajor_kernelPKhiiiiiPKiPhii:
.text._Z46mx_block_rearrange_2d_K_groups_colmajor_kernelPKhiiiiiPKiPhii:
[----:B------:R-:W-:Y:S01]  /*0000*/  LDC R1, c[0x0][0x37c] ;  /* 0x0000df00ff017b82 */ /* 0x000fe20000000800 */
[----:B------:R-:W0:Y:S07]  /*0010*/  S2R R0, SR_TID.X ;  /* 0x0000000000007919 */ /* 0x000e2e0000002100 */
[----:B------:R-:W1:Y:S01]  /*0020*/  S2UR UR8, SR_CTAID.X ;  /* 0x00000000000879c3 */ /* 0x000e620000002500 */
[----:B------:R-:W2:Y:S01]  /*0030*/  LDCU.64 UR6, c[0x0][0x358] ;  /* 0x00006b00ff0677ac */ /* 0x000ea20008000a00 */
[----:B------:R-:W-:Y:S01]  /*0040*/  BSSY.RECONVERGENT B0, `(.L_x_0) ;  /* 0x00000b7000007945 */ /* 0x000fe20003800200 */
[----:B------:R-:W3:Y:S01]  /*0050*/  S2R R19, SR_CTAID.Y ;  /* 0x0000000000137919 */ /* 0x000ee20000002600 */
[----:B0-----:R-:W-:-:S13]  /*0060*/  ISETP.NE.AND P0, PT, R0, RZ, PT ;  /* 0x000000ff0000720c */ /* 0x001fda0003f05270 */
[----:B-123--:R-:W-:Y:S05]  /*0070*/  @P0 BRA `(.L_x_1) ;  /* 0x0000000800cc0947 */ /* 0x00efea0003800000 */
[----:B------:R-:W0:Y:S01]  /*0080*/  LDCU UR9, c[0x0][0x3b4] ;  /* 0x00007680ff0977ac */ /* 0x000e220008000800 */
[----:B------:R-:W-:Y:S01]  /*0090*/  CS2R R4, SRZ ;  /* 0x0000000000047805 */ /* 0x000fe2000001ff00 */
[----:B0-----:R-:W-:-:S09]  /*00a0*/  UISETP.GE.AND UP0, UPT, UR9, 0x1, UPT ;  /* 0x000000010900788c */ /* 0x001fd2000bf06270 */
[----:B------:R-:W-:Y:S05]  /*00b0*/  BRA.U !UP0, `(.L_x_2) ;  /* 0x00000001082c7547 */ /* 0x000fea000b800000 */
[----:B------:R-:W0:Y:S02]  /*00c0*/  LDC.64 R2, c[0x0][0x3a0] ;  /* 0x0000e800ff027b82 */ /* 0x000e240000000a00 */
[----:B0-----:R-:W2:Y:S06]  /*00d0*/  LDG.E.CONSTANT R2, desc[UR6][R2.64] ;  /* 0x0000000602027981 */ /* 0x001eac000c1e9900 */
[----:B------:R-:W0:Y:S01]  /*00e0*/  S2UR UR5, SR_CgaCtaId ;  /* 0x00000000000579c3 */ /* 0x000e220000008800 */
[----:B------:R-:W-:Y:S02]  /*00f0*/  UMOV UR4, 0x400 ;  /* 0x0000040000047882 */ /* 0x000fe40000000000 */
[----:B0-----:R-:W-:Y:S01]  /*0100*/  ULEA UR4, UR5, UR4, 0x18 ;  /* 0x0000000405047291 */ /* 0x001fe2000f8ec0ff */
[----:B--2---:R-:W-:-:S05]  /*0110*/  VIADD R4, R2, 0x3 ;  /* 0x0000000302047836 */ /* 0x004fca0000000000 */
[----:B------:R-:W-:-:S04]  /*0120*/  SHF.R.S32.HI R5, RZ, 0x1f, R4 ;  /* 0x0000001fff057819 */ /* 0x000fc80000011404 */
[----:B------:R-:W-:Y:S01]  /*0130*/  LEA.HI R5, R5, R4, RZ, 0x2 ;  /* 0x0000000405057211 */ /* 0x000fe200078f10ff */
[----:B------:R-:W-:-:S03]  /*0140*/  IMAD.MOV.U32 R4, RZ, RZ, 0x1 ;  /* 0x00000001ff047424 */ /* 0x000fc600078e00ff */
[----:B------:R-:W-:-:S05]  /*0150*/  SHF.R.S32.HI R5, RZ, 0x2, R5 ;  /* 0x00000002ff057819 */ /* 0x000fca0000011405 */
[----:B------:R0:W-:Y:S02]  /*0160*/  STS [UR4+0x200], R5 ;  /* 0x00020005ff007988 */ /* 0x0001e40008000804 */
.L_x_2:
[----:B------:R-:W-:-:S13]  /*0170*/  ISETP.GE.AND P0, PT, R4, UR9, PT ;  /* 0x0000000904007c0c */ /* 0x000fda000bf06270 */
[----:B------:R-:W-:Y:S05]  /*0180*/  @P0 BRA `(.L_x_1) ;  /* 0x0000000800880947 */ /* 0x000fea0003800000 */
[C---:B------:R-:W-:Y:S01]  /*0190*/  VIADD R2, R4.reuse, -UR9 ;  /* 0x8000000904027c36 */ /* 0x040fe20008000000 */
[----:B------:R-:W-:-:S04]  /*01a0*/  IADD3 R6, PT, PT, -R4, UR9, RZ ;  /* 0x0000000904067c10 */ /* 0x000fc8000fffe1ff */
[----:B------:R-:W-:Y:S02]  /*01b0*/  ISETP.GT.U32.AND P0, PT, R2, -0x8, PT ;  /* 0xfffffff80200780c */ /* 0x000fe40003f04070 */
[----:B------:R-:W-:-:S04]  /*01c0*/  LOP3.LUT R16, R6, 0x7, RZ, 0xc0, !PT ;  /* 0x0000000706107812 */ /* 0x000fc800078ec0ff */
[----:B------:R-:W-:-:S07]  /*01d0*/  ISETP.NE.AND P1, PT, R16, RZ, PT ;  /* 0x000000ff1000720c */ /* 0x000fce0003f25270 */
[----:B------:R-:W-:Y:S06]  /*01e0*/  @P0 BRA `(.L_x_3) ;  /* 0x0000000400100947 */ /* 0x000fec0003800000 */
[----:B------:R-:W1:Y:S01]  /*01f0*/  S2R R8, SR_CgaCtaId ;  /* 0x0000000000087919 */ /* 0x000e620000008800 */
[----:B------:R-:W2:Y:S01]  /*0200*/  LDC.64 R2, c[0x0][0x3a0] ;  /* 0x0000e800ff027b82 */ /* 0x000ea20000000a00 */
[----:B------:R-:W-:-:S05]  /*0210*/  MOV R7, 0x400 ;  /* 0x0000040000077802 */ /* 0x000fca0000000f00 */
[----:B------:R-:W-:Y:S02]  /*0220*/  VIADD R7, R7, 0x200 ;  /* 0x0000020007077836 */ /* 0x000fe40000000000 */
[----:B--2---:R-:W-:-:S03]  /*0230*/  IMAD.WIDE.U32 R2, R4, 0x4, R2 ;  /* 0x0000000404027825 */ /* 0x004fc600078e0002 */
[----:B------:R-:W-:Y:S02]  /*0240*/  IADD3 R2, P0, PT, R2, 0xc, RZ ;  /* 0x0000000c02027810 */ /* 0x000fe40007f1e0ff */
[----:B-1----:R-:W-:Y:S02]  /*0250*/  LEA R9, R8, R7, 0x18 ;  /* 0x0000000708097211 */ /* 0x002fe400078ec0ff */
[----:B------:R-:W-:Y:S01]  /*0260*/  LOP3.LUT R7, R6, 0xfffffff8, RZ, 0xc0, !PT ;  /* 0xfffffff806077812 */ /* 0x000fe200078ec0ff */
[----:B------:R-:W-:Y:S02]  /*0270*/  IMAD.X R3, RZ, RZ, R3, P0 ;  /* 0x000000ffff037224 */ /* 0x000fe400000e0603 */
[----:B------:R-:W-:Y:S02]  /*0280*/  IMAD R9, R4, 0x4, R9 ;  /* 0x0000000404097824 */ /* 0x000fe400078e0209 */
[----:B------:R-:W-:Y:S02]  /*0290*/  IMAD.MOV R7, RZ, RZ, -R7 ;  /* 0x000000ffff077224 */ /* 0x000fe400078e0a07 */
[----:B------:R-:W-:-:S07]  /*02a0*/  VIADD R8, R9, 0x10 ;  /* 0x0000001009087836 */ /* 0x000fce0000000000 */
.L_x_4:
[----:B------:R-:W2:Y:S04]  /*02b0*/  LDG.E.CONSTANT R14, desc[UR6][R2.64+-0x10] ;  /* 0xfffff006020e7981 */ /* 0x000ea8000c1e9900 */
[----:B------:R-:W2:Y:S04]  /*02c0*/  LDG.E.CONSTANT R15, desc[UR6][R2.64+-0xc] ;  /* 0xfffff406020f7981 */ /* 0x000ea8000c1e9900 */
[----:B------:R-:W3:Y:S04]  /*02d0*/  LDG.E.CONSTANT R18, desc[UR6][R2.64+-0x8] ;  /* 0xfffff80602127981 */ /* 0x000ee8000c1e9900 */
[----:B------:R-:W4:Y:S04]  /*02e0*/  LDG.E.CONSTANT R21, desc[UR6][R2.64+-0x4] ;  /* 0xfffffc0602157981 */ /* 0x000f28000c1e9900 */
[----:B------:R-:W5:Y:S04]  /*02f0*/  LDG.E.CONSTANT R13, desc[UR6][R2.64] ;  /* 0x00000006020d7981 */ /* 0x000f68000c1e9900 */
[----:B------:R-:W0:Y:S04]  /*0300*/  LDG.E.CONSTANT R12, desc[UR6][R2.64+0x4] ;  /* 0x00000406020c7981 */ /* 0x000e28000c1e9900 */
[----:B------:R-:W5:Y:S04]  /*0310*/  LDG.E.CONSTANT R9, desc[UR6][R2.64+0x8] ;  /* 0x0000080602097981 */ /* 0x000f68000c1e9900 */
[----:B------:R-:W5:Y:S04]  /*0320*/  LDG.E.CONSTANT R11, desc[UR6][R2.64+0xc] ;  /* 0x00000c06020b7981 */ /* 0x000f68000c1e9900 */
[----:B------:R1:W5:Y:S01]  /*0330*/  LDG.E.CONSTANT R10, desc[UR6][R2.64+0x10] ;  /* 0x00001006020a7981 */ /* 0x000362000c1e9900 */
[----:B------:R-:W-:-:S02]  /*0340*/  VIADD R7, R7, 0x8 ;  /* 0x0000000807077836 */ /* 0x000fc40000000000 */
[----:B------:R-:W-:-:S03]  /*0350*/  VIADD R4, R4, 0x8 ;  /* 0x0000000804047836 */ /* 0x000fc60000000000 */
[----:B------:R-:W-:Y:S02]  /*0360*/  ISETP.NE.AND P0, PT, R7, RZ, PT ;  /* 0x000000ff0700720c */ /* 0x000fe40003f05270 */
[----:B-1----:R-:W-:-:S05]  /*0370*/  IADD3 R2, P2, PT, R2, 0x20, RZ ;  /* 0x0000002002027810 */ /* 0x002fca0007f5e0ff */
[----:B------:R-:W-:Y:S01]  /*0380*/  IMAD.X R3, RZ, RZ, R3, P2 ;  /* 0x000000ffff037224 */ /* 0x000fe200010e0603 */
[----:B--2---:R-:W-:-:S04]  /*0390*/  IADD3 R14, PT, PT, R15, 0x3, -R14 ;  /* 0x000000030f0e7810 */ /* 0x004fc80007ffe80e */
[----:B------:R-:W-:Y:S02]  /*03a0*/  SHF.R.S32.HI R17, RZ, 0x1f, R14 ;  /* 0x0000001fff117819 */ /* 0x000fe4000001140e */
[----:B---3--:R-:W-:Y:S02]  /*03b0*/  IADD3 R20, PT, PT, R18, 0x3, -R15 ;  /* 0x0000000312147810 */ /* 0x008fe40007ffe80f */
[----:B------:R-:W-:Y:S02]  /*03c0*/  LEA.HI R14, R17, R14, RZ, 0x2 ;  /* 0x0000000e110e7211 */ /* 0x000fe400078f10ff */
[----:B----4-:R-:W-:Y:S02]  /*03d0*/  IADD3 R18, PT, PT, R21, 0x3, -R18 ;  /* 0x0000000315127810 */ /* 0x010fe40007ffe812 */
[----:B------:R-:W-:Y:S02]  /*03e0*/  SHF.R.S32.HI R17, RZ, 0x1f, R20 ;  /* 0x0000001fff117819 */ /* 0x000fe40000011414 */
[----:B------:R-:W-:-:S02]  /*03f0*/  SHF.R.S32.HI R23, RZ, 0x1f, R18 ;  /* 0x0000001fff177819 */ /* 0x000fc40000011412 */
[----:B-----5:R-:W-:Y:S02]  /*0400*/  IADD3 R21, PT, PT, R13, 0x3, -R21 ;  /* 0x000000030d157810 */ /* 0x020fe40007ffe815 */
[----:B------:R-:W-:Y:S02]  /*0410*/  LEA.HI.SX32 R15, R14, R5, 0x1e ;  /* 0x000000050e0f7211 */ /* 0x000fe400078ff2ff */
[----:B------:R-:W-:Y:S02]  /*0420*/  LEA.HI R20, R17, R20, RZ, 0x2 ;  /* 0x0000001411147211 */ /* 0x000fe400078f10ff */
[----:B0-----:R-:W-:Y:S01]  /*0430*/  IADD3 R5, PT, PT, R12, 0x3, -R13 ;  /* 0x000000030c057810 */ /* 0x001fe20007ffe80d */
[----:B------:R-:W-:Y:S01]  /*0440*/  STS [R8+-0x10], R15 ;  /* 0xfffff00f08007388 */ /* 0x000fe20000000800 */
[----:B------:R-:W-:Y:S02]  /*0450*/  LEA.HI R18, R23, R18, RZ, 0x2 ;  /* 0x0000001217127211 */ /* 0x000fe400078f10ff */
[----:B------:R-:W-:-:S02]  /*0460*/  SHF.R.S32.HI R14, RZ, 0x1f, R21 ;  /* 0x0000001fff0e7819 */ /* 0x000fc40000011415 */
[----:B------:R-:W-:Y:S02]  /*0470*/  LEA.HI.SX32 R13, R20, R15, 0x1e ;  /* 0x0000000f140d7211 */ /* 0x000fe400078ff2ff */
[----:B------:R-:W-:Y:S02]  /*0480*/  IADD3 R20, PT, PT, R9, 0x3, -R12 ;  /* 0x0000000309147810 */ /* 0x000fe40007ffe80c */
[----:B------:R-:W-:Y:S01]  /*0490*/  LEA.HI R14, R14, R21, RZ, 0x2 ;  /* 0x000000150e0e7211 */ /* 0x000fe200078f10ff */
[----:B------:R-:W-:Y:S01]  /*04a0*/  STS [R8+-0xc], R13 ;  /* 0xfffff40d08007388 */ /* 0x000fe20000000800 */
[----:B------:R-:W-:Y:S02]  /*04b0*/  SHF.R.S32.HI R12, RZ, 0x1f, R5 ;  /* 0x0000001fff0c7819 */ /* 0x000fe40000011405 */
[----:B------:R-:W-:Y:S02]  /*04c0*/  LEA.HI.SX32 R17, R18, R13, 0x1e ;  /* 0x0000000d12117211 */ /* 0x000fe400078ff2ff */
[----:B------:R-:W-:-:S02]  /*04d0*/  IADD3 R18, PT, PT, R11, 0x3, -R9 ;  /* 0x000000030b127810 */ /* 0x000fc40007ffe809 */
[----:B------:R-:W-:Y:S01]  /*04e0*/  SHF.R.S32.HI R21, RZ, 0x1f, R20 ;  /* 0x0000001fff157819 */ /* 0x000fe20000011414 */
[----:B------:R-:W-:Y:S01]  /*04f0*/  STS [R8+-0x8], R17 ;  /* 0xfffff81108007388 */ /* 0x000fe20000000800 */
[----:B------:R-:W-:Y:S02]  /*0500*/  LEA.HI R12, R12, R5, RZ, 0x2 ;  /* 0x000000050c0c7211 */ /* 0x000fe400078f10ff */
[----:B------:R-:W-:Y:S02]  /*0510*/  LEA.HI.SX32 R9, R14, R17, 0x1e ;  /* 0x000000110e097211 */ /* 0x000fe400078ff2ff */
[----:B------:R-:W-:Y:S02]  /*0520*/  SHF.R.S32.HI R5, RZ, 0x1f, R18 ;  /* 0x0000001fff057819 */ /* 0x000fe40000011412 */
[----:B------:R-:W-:Y:S01]  /*0530*/  IADD3 R10, PT, PT, R10, 0x3, -R11 ;  /* 0x000000030a0a7810 */ /* 0x000fe20007ffe80b */
[----:B------:R-:W-:Y:S01]  /*0540*/  STS [R8+-0x4], R9 ;  /* 0xfffffc0908007388 */ /* 0x000fe20000000800 */
[----:B------:R-:W-:-:S02]  /*0550*/  LEA.HI R20, R21, R20, RZ, 0x2 ;  /* 0x0000001415147211 */ /* 0x000fc400078f10ff */
[----:B------:R-:W-:Y:S02]  /*0560*/  LEA.HI.SX32 R11, R12, R9, 0x1e ;  /* 0x000000090c0b7211 */ /* 0x000fe400078ff2ff */
[----:B------:R-:W-:Y:S02]  /*0570*/  LEA.HI R18, R5, R18, RZ, 0x2 ;  /* 0x0000001205127211 */ /* 0x000fe400078f10ff */
[----:B------:R-:W-:Y:S01]  /*0580*/  SHF.R.S32.HI R5, RZ, 0x1f, R10 ;  /* 0x0000001fff057819 */ /* 0x000fe2000001140a */
[----:B------:R-:W-:Y:S01]  /*0590*/  STS [R8], R11 ;  /* 0x0000000b08007388 */ /* 0x000fe20000000800 */
[----:B------:R-:W-:Y:S02]  /*05a0*/  LEA.HI.SX32 R21, R20, R11, 0x1e ;  /* 0x0000000b14157211 */ /* 0x000fe400078ff2ff */
[----:B------:R-:W-:Y:S02]  /*05b0*/  LEA.HI R10, R5, R10, RZ, 0x2 ;  /* 0x0000000a050a7211 */ /* 0x000fe400078f10ff */
[----:B------:R-:W-:Y:S01]  /*05c0*/  LEA.HI.SX32 R23, R18, R21, 0x1e ;  /* 0x0000001512177211 */ /* 0x000fe200078ff2ff */
[----:B------:R-:W-:Y:S03]  /*05d0*/  STS [R8+0x4], R21 ;  /* 0x0000041508007388 */ /* 0x000fe60000000800 */
[----:B------:R-:W-:Y:S01]  /*05e0*/  LEA.HI.SX32 R5, R10, R23, 0x1e ;  /* 0x000000170a057211 */ /* 0x000fe200078ff2ff */
[----:B------:R-:W-:Y:S04]  /*05f0*/  STS [R8+0x8], R23 ;  /* 0x0000081708007388 */ /* 0x000fe80000000800 */
[----:B------:R0:W-:Y:S02]  /*0600*/  STS [R8+0xc], R5 ;  /* 0x00000c0508007388 */ /* 0x0001e40000000800 */
[----:B0-----:R-:W-:Y:S01]  /*0610*/  VIADD R8, R8, 0x20 ;  /* 0x0000002008087836 */ /* 0x001fe20000000000 */
[----:B------:R-:W-:Y:S06]  /*0620*/  @P0 BRA `(.L_x_4) ;  /* 0xfffffffc00200947 */ /* 0x000fec000383ffff */
.L_x_3:
[----:B------:R-:W-:Y:S05]  /*0630*/  @!P1 BRA `(.L_x_1) ;  /* 0x00000004005c9947 */ /* 0x000fea0003800000 */
[----:B------:R-:W-:Y:S02]  /*0640*/  ISETP.GE.U32.AND P0, PT, R16, 0x4, PT ;  /* 0x000000041000780c */ /* 0x000fe40003f06070 */
[----:B------:R-:W-:-:S04]  /*0650*/  LOP3.LUT R17, R6, 0x3, RZ, 0xc0, !PT ;  /* 0x0000000306117812 */ /* 0x000fc800078ec0ff */
[----:B------:R-:W-:-:S07]  /*0660*/  ISETP.NE.AND P1, PT, R17, RZ, PT ;  /* 0x000000ff1100720c */ /* 0x000fce0003f25270 */
[----:B------:R-:W-:Y:S06]  /*0670*/  @!P0 BRA `(.L_x_5) ;  /* 0x0000000000a08947 */ /* 0x000fec0003800000 */
[----:B------:R-:W1:Y:S01]  /*0680*/  LDC.64 R12, c[0x0][0x3a0] ;  /* 0x0000e800ff0c7b82 */ /* 0x000e620000000a00 */
[C---:B------:R-:W-:Y:S02]  /*0690*/  VIADD R11, R4.reuse, 0x1 ;  /* 0x00000001040b7836 */ /* 0x040fe40000000000 */
[C---:B------:R-:W-:Y:S02]  /*06a0*/  VIADD R7, R4.reuse, 0x2 ;  /* 0x0000000204077836 */ /* 0x040fe40000000000 */
[----:B-1----:R-:W-:-:S04]  /*06b0*/  IMAD.WIDE.U32 R2, R4, 0x4, R12 ;  /* 0x0000000404027825 */ /* 0x002fc800078e000c */
[--C-:B------:R-:W-:Y:S01]  /*06c0*/  IMAD.WIDE R8, R4, 0x4, R12.reuse ;  /* 0x0000000404087825 */ /* 0x100fe200078e020c */
[----:B------:R-:W2:Y:S03]  /*06d0*/  LDG.E.CONSTANT R14, desc[UR6][R2.64] ;  /* 0x00000006020e7981 */ /* 0x000ea6000c1e9900 */
[--C-:B------:R-:W-:Y:S01]  /*06e0*/  IMAD.WIDE.U32 R10, R11, 0x4, R12.reuse ;  /* 0x000000040b0a7825 */ /* 0x100fe200078e000c */
[----:B------:R-:W3:Y:S03]  /*06f0*/  LDG.E.CONSTANT R16, desc[UR6][R8.64+0x4] ;  /* 0x0000040608107981 */ /* 0x000ee6000c1e9900 */
[----:B------:R-:W-:Y:S01]  /*0700*/  IMAD.WIDE.U32 R12, R7, 0x4, R12 ;  /* 0x00000004070c7825 */ /* 0x000fe200078e000c */
[----:B------:R1:W4:Y:S04]  /*0710*/  LDG.E.CONSTANT R21, desc[UR6][R2.64+0xc] ;  /* 0x00000c0602157981 */ /* 0x000328000c1e9900 */
[----:B------:R-:W2:Y:S04]  /*0720*/  LDG.E.CONSTANT R7, desc[UR6][R8.64+-0x4] ;  /* 0xfffffc0608077981 */ /* 0x000ea8000c1e9900 */
[----:B------:R-:W5:Y:S04]  /*0730*/  LDG.E.CONSTANT R11, desc[UR6][R10.64] ;  /* 0x000000060a0b7981 */ /* 0x000f68000c1e9900 */
[----:B------:R-:W3:Y:S04]  /*0740*/  LDG.E.CONSTANT R13, desc[UR6][R12.64] ;  /* 0x000000060c0d7981 */ /* 0x000ee8000c1e9900 */
[----:B------:R-:W4:Y:S01]  /*0750*/  LDG.E.CONSTANT R18, desc[UR6][R8.64+0x8] ;  /* 0x0000080608127981 */ /* 0x000f22000c1e9900 */
[----:B------:R-:W0:Y:S01]  /*0760*/  S2R R20, SR_CgaCtaId ;  /* 0x0000000000147919 */ /* 0x000e220000008800 */
[----:B--2---:R-:W-:-:S02]  /*0770*/  IADD3 R7, PT, PT, R14, 0x3, -R7 ;  /* 0x000000030e077810 */ /* 0x004fc40007ffe807 */
[----:B-----5:R-:W-:Y:S02]  /*0780*/  IADD3 R15, PT, PT, R11, 0x3, -R14 ;  /* 0x000000030b0f7810 */ /* 0x020fe40007ffe80e */
[----:B------:R-:W-:Y:S02]  /*0790*/  SHF.R.S32.HI R10, RZ, 0x1f, R7 ;  /* 0x0000001fff0a7819 */ /* 0x000fe40000011407 */
[----:B---3--:R-:W-:Y:S02]  /*07a0*/  IADD3 R16, PT, PT, R13, 0x3, -R16 ;  /* 0x000000030d107810 */ /* 0x008fe40007ffe810 */
[----:B------:R-:W-:Y:S02]  /*07b0*/  SHF.R.S32.HI R14, RZ, 0x1f, R15 ;  /* 0x0000001fff0e7819 */ /* 0x000fe4000001140f */
[----:B------:R-:W-:Y:S02]  /*07c0*/  LEA.HI R10, R10, R7, RZ, 0x2 ;  /* 0x000000070a0a7211 */ /* 0x000fe400078f10ff */
[----:B------:R-:W-:-:S02]  /*07d0*/  MOV R7, 0x400 ;  /* 0x0000040000077802 */ /* 0x000fc40000000f00 */
[----:B-1----:R-:W-:Y:S02]  /*07e0*/  SHF.R.S32.HI R3, RZ, 0x1f, R16 ;  /* 0x0000001fff037819 */ /* 0x002fe40000011410 */
[----:B------:R-:W-:Y:S02]  /*07f0*/  LEA.HI R15, R14, R15, RZ, 0x2 ;  /* 0x0000000f0e0f7211 */ /* 0x000fe400078f10ff */
[----:B----4-:R-:W-:Y:S02]  /*0800*/  IADD3 R18, PT, PT, R21, 0x3, -R18 ;  /* 0x0000000315127810 */ /* 0x010fe40007ffe812 */
[----:B------:R-:W-:Y:S01]  /*0810*/  LEA.HI.SX32 R10, R10, R5, 0x1e ;  /* 0x000000050a0a7211 */ /* 0x000fe200078ff2ff */
[----:B------:R-:W-:Y:S01]  /*0820*/  VIADD R7, R7, 0x200 ;  /* 0x0000020007077836 */ /* 0x000fe20000000000 */
[----:B------:R-:W-:Y:S02]  /*0830*/  LEA.HI R16, R3, R16, RZ, 0x2 ;  /* 0x0000001003107211 */ /* 0x000fe400078f10ff */
[----:B------:R-:W-:-:S02]  /*0840*/  SHF.R.S32.HI R3, RZ, 0x1f, R18 ;  /* 0x0000001fff037819 */ /* 0x000fc40000011412 */
[----:B------:R-:W-:Y:S02]  /*0850*/  LEA.HI.SX32 R15, R15, R10, 0x1e ;  /* 0x0000000a0f0f7211 */ /* 0x000fe400078ff2ff */
[----:B0-----:R-:W-:Y:S02]  /*0860*/  LEA R7, R20, R7, 0x18 ;  /* 0x0000000714077211 */ /* 0x001fe400078ec0ff */
[----:B------:R-:W-:Y:S02]  /*0870*/  LEA.HI R3, R3, R18, RZ, 0x2 ;  /* 0x0000001203037211 */ /* 0x000fe400078f10ff */
[----:B------:R-:W-:Y:S01]  /*0880*/  LEA.HI.SX32 R16, R16, R15, 0x1e ;  /* 0x0000000f10107211 */ /* 0x000fe200078ff2ff */
[----:B------:R-:W-:-:S03]  /*0890*/  IMAD R7, R4, 0x4, R7 ;  /* 0x0000000404077824 */ /* 0x000fc600078e0207 */
[----:B------:R-:W-:Y:S02]  /*08a0*/  LEA.HI.SX32 R5, R3, R16, 0x1e ;  /* 0x0000001003057211 */ /* 0x000fe400078ff2ff */
[----:B------:R1:W-:Y:S04]  /*08b0*/  STS [R7], R10 ;  /* 0x0000000a07007388 */ /* 0x0003e80000000800 */
[----:B------:R1:W-:Y:S04]  /*08c0*/  STS [R7+0x4], R15 ;  /* 0x0000040f07007388 */ /* 0x0003e80000000800 */
[----:B------:R1:W-:Y:S04]  /*08d0*/  STS [R7+0x8], R16 ;  /* 0x0000081007007388 */ /* 0x0003e80000000800 */
[----:B------:R1:W-:Y:S01]  /*08e0*/  STS [R7+0xc], R5 ;  /* 0x00000c0507007388 */ /* 0x0003e20000000800 */
[----:B------:R-:W-:-:S07]  /*08f0*/  VIADD R4, R4, 0x4 ;  /* 0x0000000404047836 */ /* 0x000fce0000000000 */
.L_x_5:
[----:B------:R-:W-:Y:S05]  /*0900*/  @!P1 BRA `(.L_x_1) ;  /* 0x0000000000a89947 */ /* 0x000fea0003800000 */
[----:B------:R-:W-:Y:S02]  /*0910*/  ISETP.NE.AND P0, PT, R17, 0x1, PT ;  /* 0x000000011100780c */ /* 0x000fe40003f05270 */
[----:B------:R-:W-:-:S04]  /*0920*/  LOP3.LUT R6, R6, 0x1, RZ, 0xc0, !PT ;  /* 0x0000000106067812 */ /* 0x000fc800078ec0ff */
[----:B------:R-:W-:-:S07]  /*0930*/  ISETP.NE.U32.AND P1, PT, R6, 0x1, PT ;  /* 0x000000010600780c */ /* 0x000fce0003f25070 */
[----:B------:R-:W-:Y:S06]  /*0940*/  @!P0 BRA `(.L_x_6) ;  /* 0x0000000000588947 */ /* 0x000fec0003800000 */
[----:B------:R-:W1:Y:S02]  /*0950*/  LDC.64 R2, c[0x0][0x3a0] ;  /* 0x0000e800ff027b82 */ /* 0x000e640000000a00 */
[----:B-1----:R-:W-:-:S04]  /*0960*/  IMAD.WIDE R6, R4, 0x4, R2 ;  /* 0x0000000404067825 */ /* 0x002fc800078e0202 */
[----:B------:R-:W-:Y:S02]  /*0970*/  IMAD.WIDE.U32 R2, R4, 0x4, R2 ;  /* 0x0000000404027825 */ /* 0x000fe400078e0002 */
[----:B------:R-:W2:Y:S04]  /*0980*/  LDG.E.CONSTANT R6, desc[UR6][R6.64+-0x4] ;  /* 0xfffffc0606067981 */ /* 0x000ea8000c1e9900 */
[----:B------:R-:W2:Y:S04]  /*0990*/  LDG.E.CONSTANT R9, desc[UR6][R2.64] ;  /* 0x0000000602097981 */ /* 0x000ea8000c1e9900 */
[----:B------:R-:W3:Y:S01]  /*09a0*/  LDG.E.CONSTANT R8, desc[UR6][R2.64+0x4] ;  /* 0x0000040602087981 */ /* 0x000ee2000c1e9900 */
[----:B------:R-:W-:Y:S01]  /*09b0*/  MOV R12, 0x400 ;  /* 0x00000400000c7802 */ /* 0x000fe20000000f00 */
[----:B------:R-:W1:Y:S04]  /*09c0*/  S2R R13, SR_CgaCtaId ;  /* 0x00000000000d7919 */ /* 0x000e680000008800 */
[----:B------:R-:W-:-:S05]  /*09d0*/  VIADD R12, R12, 0x200 ;  /* 0x000002000c0c7836 */ /* 0x000fca0000000000 */
[----:B-1----:R-:W-:-:S05]  /*09e0*/  LEA R13, R13, R12, 0x18 ;  /* 0x0000000c0d0d7211 */ /* 0x002fca00078ec0ff */
[C---:B------:R-:W-:Y:S02]  /*09f0*/  IMAD R13, R4.reuse, 0x4, R13 ;  /* 0x00000004040d7824 */ /* 0x040fe400078e020d */
[----:B------:R-:W-:Y:S01]  /*0a00*/  VIADD R4, R4, 0x2 ;  /* 0x0000000204047836 */ /* 0x000fe20000000000 */
[----:B--2---:R-:W-:Y:S02]  /*0a10*/  IADD3 R10, PT, PT, R9, 0x3, -R6 ;  /* 0x00000003090a7810 */ /* 0x004fe40007ffe806 */
[----:B---3--:R-:W-:Y:S02]  /*0a20*/  IADD3 R8, PT, PT, R8, 0x3, -R9 ;  /* 0x0000000308087810 */ /* 0x008fe40007ffe809 */
[----:B------:R-:W-:Y:S02]  /*0a30*/  SHF.R.S32.HI R11, RZ, 0x1f, R10 ;  /* 0x0000001fff0b7819 */ /* 0x000fe4000001140a */
[----:B------:R-:W-:Y:S02]  /*0a40*/  SHF.R.S32.HI R9, RZ, 0x1f, R8 ;  /* 0x0000001fff097819 */ /* 0x000fe40000011408 */
[----:B------:R-:W-:-:S02]  /*0a50*/  LEA.HI R10, R11, R10, RZ, 0x2 ;  /* 0x0000000a0b0a7211 */ /* 0x000fc400078f10ff */
[----:B------:R-:W-:Y:S02]  /*0a60*/  LEA.HI R9, R9, R8, RZ, 0x2 ;  /* 0x0000000809097211 */ /* 0x000fe400078f10ff */
[----:B------:R-:W-:-:S04]  /*0a70*/  LEA.HI.SX32 R10, R10, R5, 0x1e ;  /* 0x000000050a0a7211 */ /* 0x000fc800078ff2ff */
[----:B0-----:R-:W-:Y:S01]  /*0a80*/  LEA.HI.SX32 R5, R9, R10, 0x1e ;  /* 0x0000000a09057211 */ /* 0x001fe200078ff2ff */
[----:B------:R2:W-:Y:S04]  /*0a90*/  STS [R13], R10 ;  /* 0x0000000a0d007388 */ /* 0x0005e80000000800 */
[----:B------:R2:W-:Y:S02]  /*0aa0*/  STS [R13+0x4], R5 ;  /* 0x000004050d007388 */ /* 0x0005e40000000800 */
.L_x_6:
[----:B------:R-:W-:Y:S05]  /*0ab0*/  @P1 BRA `(.L_x_1) ;  /* 0x00000000003c1947 */ /* 0x000fea0003800000 */
[----:B-1----:R-:W1:Y:S02]  /*0ac0*/  LDC.64 R6, c[0x0][0x3a0] ;  /* 0x0000e800ff067b82 */ /* 0x002e640000000a00 */
[----:B-1----:R-:W-:-:S04]  /*0ad0*/  IMAD.WIDE R2, R4, 0x4, R6 ;  /* 0x0000000404027825 */ /* 0x002fc800078e0206 */
[----:B------:R-:W-:Y:S02]  /*0ae0*/  IMAD.WIDE.U32 R6, R4, 0x4, R6 ;  /* 0x0000000404067825 */ /* 0x000fe400078e0006 */
[----:B------:R-:W3:Y:S04]  /*0af0*/  LDG.E.CONSTANT R2, desc[UR6][R2.64+-0x4] ;  /* 0xfffffc0602027981 */ /* 0x000ee8000c1e9900 */
[----:B------:R-:W3:Y:S01]  /*0b00*/  LDG.E.CONSTANT R7, desc[UR6][R6.64] ;  /* 0x0000000606077981 */ /* 0x000ee2000c1e9900 */
[----:B------:R-:W-:Y:S01]  /*0b10*/  MOV R9, 0x400 ;  /* 0x0000040000097802 */ /* 0x000fe20000000f00 */
[----:B------:R-:W1:Y:S04]  /*0b20*/  S2R R11, SR_CgaCtaId ;  /* 0x00000000000b7919 */ /* 0x000e680000008800 */
[----:B--2---:R-:W-:-:S05]  /*0b30*/  VIADD R10, R9, 0x200 ;  /* 0x00000200090a7836 */ /* 0x004fca0000000000 */
[----:B-1----:R-:W-:Y:S02]  /*0b40*/  LEA R11, R11, R10, 0x18 ;  /* 0x0000000a0b0b7211 */ /* 0x002fe400078ec0ff */
[----:B---3--:R-:W-:-:S04]  /*0b50*/  IADD3 R8, PT, PT, R7, 0x3, -R2 ;  /* 0x0000000307087810 */ /* 0x008fc80007ffe802 */
[----:B------:R-:W-:-:S04]  /*0b60*/  SHF.R.S32.HI R9, RZ, 0x1f, R8 ;  /* 0x0000001fff097819 */ /* 0x000fc80000011408 */
[----:B------:R-:W-:Y:S01]  /*0b70*/  LEA.HI R8, R9, R8, RZ, 0x2 ;  /* 0x0000000809087211 */ /* 0x000fe200078f10ff */
[----:B------:R-:W-:-:S03]  /*0b80*/  IMAD R9, R4, 0x4, R11 ;  /* 0x0000000404097824 */ /* 0x000fc600078e020b */
[----:B------:R-:W-:-:S05]  /*0b90*/  LEA.HI.SX32 R8, R8, R5, 0x1e ;  /* 0x0000000508087211 */ /* 0x000fca00078ff2ff */
[----:B------:R3:W-:Y:S02]  /*0ba0*/  STS [R9], R8 ;  /* 0x0000000809007388 */ /* 0x0007e40000000800 */
.L_x_1:
[----:B------:R-:W-:Y:S05]  /*0bb0*/  BSYNC.RECONVERGENT B0 ;  /* 0x0000000000007941 */ /* 0x000fea0003800200 */
.L_x_0:
[----:B------:R-:W4:Y:S01]  /*0bc0*/  LDCU UR4, c[0x0][0x3b4] ;  /* 0x00007680ff0477ac */ /* 0x000f220008000800 */
[----:B---3--:R-:W-:Y:S02]  /*0bd0*/  IMAD.MOV.U32 R8, RZ, RZ, RZ ;  /* 0x000000ffff087224 */ /* 0x008fe400078e00ff */
[----:B------:R-:W-:Y:S01]  /*0be0*/  IMAD.MOV.U32 R21, RZ, RZ, RZ ;  /* 0x000000ffff157224 */ /* 0x000fe200078e00ff */
[----:B----4-:R-:W-:Y:S01]  /*0bf0*/  UISETP.GE.AND UP0, UPT, UR4, 0x1, UPT ;  /* 0x000000010400788c */ /* 0x010fe2000bf06270 */
[----:B------:R-:W-:Y:S08]  /*0c00*/  BAR.SYNC.DEFER_BLOCKING 0x0 ;  /* 0x0000000000007b1d */ /* 0x000ff00000010000 */
[----:B------:R-:W-:Y:S05]  /*0c10*/  BRA.U !UP0, `(.L_x_7) ;  /* 0x00000001087c7547 */ /* 0x000fea000b800000 */
[----:B------:R-:W3:Y:S01]  /*0c20*/  S2R R4, SR_CgaCtaId ;  /* 0x0000000000047919 */ /* 0x000ee20000008800 */
[----:B------:R-:W-:Y:S01]  /*0c30*/  MOV R3, 0x400 ;  /* 0x0000040000037802 */ /* 0x000fe20000000f00 */
[----:B012---:R-:W-:Y:S02]  /*0c40*/  IMAD.MOV.U32 R5, RZ, RZ, RZ ;  /* 0x000000ffff057224 */ /* 0x007fe400078e00ff */
[----:B------:R-:W-:Y:S01]  /*0c50*/  IMAD.MOV.U32 R18, RZ, RZ, RZ ;  /* 0x000000ffff127224 */ /* 0x000fe200078e00ff */
[----:B---3--:R-:W-:Y:S01]  /*0c60*/  LEA R2, R4, R3, 0x18 ;  /* 0x0000000304027211 */ /* 0x008fe200078ec0ff */
[----:B------:R-:W-:-:S05]  /*0c70*/  VIADD R3, R3, 0x200 ;  /* 0x0000020003037836 */ /* 0x000fca0000000000 */
[----:B------:R-:W0:Y:S01]  /*0c80*/  LDS R2, [R2+0x200] ;  /* 0x0002000002027984 */ /* 0x000e220000000800 */
[----:B------:R-:W-:Y:S02]  /*0c90*/  LEA R4, R4, R3, 0x18 ;  /* 0x0000000304047211 */ /* 0x000fe400078ec0ff */
[----:B0-----:R-:W-:-:S13]  /*0ca0*/  ISETP.LE.AND P0, PT, R2, UR8, PT ;  /* 0x0000000802007c0c */ /* 0x001fda000bf03270 */
[----:B------:R-:W-:Y:S05]  /*0cb0*/  @!P0 BRA `(.L_x_8) ;  /* 0x0000000000308947 */ /* 0x000fea0003800000 */
[----:B------:R-:W0:Y:S01]  /*0cc0*/  LDCU UR4, c[0x0][0x3b4] ;  /* 0x00007680ff0477ac */ /* 0x000e220008000800 */
[----:B------:R-:W-:Y:S01]  /*0cd0*/  NOP ;  /* 0x0000000000007918 */ /* 0x000fe20000000000 */
.L_x_9:
[----:B------:R-:W-:Y:S02]  /*0ce0*/  VIADD R5, R5, 0x1 ;  /* 0x0000000105057836 */ /* 0x000fe40000000000 */
[----:B------:R-:W-:Y:S02]  /*0cf0*/  IMAD.MOV.U32 R8, RZ, RZ, RZ ;  /* 0x000000ffff087224 */ /* 0x000fe400078e00ff */
[----:B------:R-:W-:Y:S01]  /*0d00*/  IMAD.MOV.U32 R21, RZ, RZ, RZ ;  /* 0x000000ffff157224 */ /* 0x000fe200078e00ff */
[----:B0-----:R-:W-:-:S13]  /*0d10*/  ISETP.NE.AND P0, PT, R5, UR4, PT ;  /* 0x0000000405007c0c */ /* 0x001fda000bf05270 */
[----:B------:R-:W-:Y:S05]  /*0d20*/  @!P0 BRA `(.L_x_7) ;  /* 0x0000000000388947 */ /* 0x000fea0003800000 */
[----:B------:R-:W-:Y:S02]  /*0d30*/  IMAD R3, R5, 0x4, R4 ;  /* 0x0000000405037824 */ /* 0x000fe400078e0204 */
[----:B------:R-:W-:-:S03]  /*0d40*/  IMAD.MOV.U32 R18, RZ, RZ, R2 ;  /* 0x000000ffff127224 */ /* 0x000fc600078e0002 */
[----:B------:R-:W0:Y:S02]  /*0d50*/  LDS R2, [R3] ;  /* 0x0000000003027984 */ /* 0x000e240000000800 */
[----:B0-----:R-:W-:-:S13]  /*0d60*/  ISETP.LE.AND P0, PT, R2, UR8, PT ;  /* 0x0000000802007c0c */ /* 0x001fda000bf03270 */
[----:B------:R-:W-:Y:S05]  /*0d70*/  @P0 BRA `(.L_x_9) ;  /* 0xfffffffc00d80947 */ /* 0x000fea000383ffff */
.L_x_8:
[----:B------:R-:W-:Y:S01]  /*0d80*/  ISETP.NE.AND P0, PT, R5, RZ, PT ;  /* 0x000000ff0500720c */ /* 0x000fe20003f05270 */
[----:B------:R-:W-:Y:S01]  /*0d90*/  IMAD.MOV.U32 R8, RZ, RZ, RZ ;  /* 0x000000ffff087224 */ /* 0x000fe200078e00ff */
[----:B------:R-:W-:Y:S01]  /*0da0*/  IADD3 R18, PT, PT, -R18, UR8, RZ ;  /* 0x0000000812127c10 */ /* 0x000fe2000fffe1ff */
[----:B------:R-:W-:-:S10]  /*0db0*/  IMAD.MOV.U32 R21, RZ, RZ, RZ ;  /* 0x000000ffff157224 */ /* 0x000fd400078e00ff */
[----:B------:R-:W-:Y:S05]  /*0dc0*/  @!P0 BRA `(.L_x_7) ;  /* 0x0000000000108947 */ /* 0x000fea0003800000 */
[----:B------:R-:W0:Y:S02]  /*0dd0*/  LDC.64 R2, c[0x0][0x3a0] ;  /* 0x0000e800ff027b82 */ /* 0x000e240000000a00 */
[----:B0-----:R-:W-:-:S05]  /*0de0*/  IMAD.WIDE.U32 R2, R5, 0x4, R2 ;  /* 0x0000000405027825 */ /* 0x001fca00078e0002 */
[----:B------:R3:W5:Y:S01]  /*0df0*/  LDG.E.CONSTANT R21, desc[UR6][R2.64+-0x4] ;  /* 0xfffffc0602157981 */ /* 0x000762000c1e9900 */
[----:B------:R-:W-:-:S07]  /*0e00*/  IMAD.MOV.U32 R8, RZ, RZ, R5 ;  /* 0x000000ffff087224 */ /* 0x000fce00078e0005 */
.L_x_7:
[----:B---3--:R-:W0:Y:S02]  /*0e10*/  LDC.64 R2, c[0x0][0x3a0] ;  /* 0x0000e800ff027b82 */ /* 0x008e240000000a00 */
[----:B012---:R-:W-:-:S05]  /*0e20*/  IMAD.WIDE.U32 R4, R8, 0x4, R2 ;  /* 0x0000000408047825 */ /* 0x007fca00078e0002 */
[----:B------:R-:W2:Y:S01]  /*0e30*/  LDG.E.CONSTANT R20, desc[UR6][R4.64] ;  /* 0x0000000604147981 */ /* 0x000ea2000c1e9900 */
[----:B-----5:R-:W-:-:S05]  /*0e40*/  IMAD R11, R18, 0x4, R21 ;  /* 0x00000004120b7824 */ /* 0x020fca00078e0215 */
[----:B--2---:R-:W-:-:S13]  /*0e50*/  ISETP.GT.AND P0, PT, R20, R11, PT ;  /* 0x0000000b1400720c */ /* 0x004fda0003f04270 */
[----:B------:R-:W-:Y:S05]  /*0e60*/  @!P0 EXIT ;  /* 0x000000000000894d */ /* 0x000fea0003800000 */
[----:B------:R-:W-:Y:S01]  /*0e70*/  ISETP.NE.AND P0, PT, R0, RZ, PT ;  /* 0x000000ff0000720c */ /* 0x000fe20003f05270 */
[----:B------:R-:W-:-:S12]  /*0e80*/  BSSY.RECONVERGENT B0, `(.L_x_10) ;  /* 0x000008e000007945 */ /* 0x000fd80003800200 */
[----:B------:R-:W-:Y:S05]  /*0e90*/  @P0 BRA `(.L_x_11) ;  /* 0x0000000800300947 */ /* 0x000fea0003800000 */
[----:B------:R-:W-:Y:S01]  /*0ea0*/  ISETP.NE.AND P0, PT, R8, RZ, PT ;  /* 0x000000ff0800720c */ /* 0x000fe20003f05270 */
[----:B------:R-:W-:Y:S02]  /*0eb0*/  IMAD.MOV.U32 R9, RZ, RZ, RZ ;  /* 0x000000ffff097224 */ /* 0x000fe400078e00ff */
[----:B------:R-:W-:-:S10]  /*0ec0*/  IMAD.MOV.U32 R6, RZ, RZ, RZ ;  /* 0x000000ffff067224 */ /* 0x000fd400078e00ff */
[----:B------:R-:W-:Y:S05]  /*0ed0*/  @!P0 BRA `(.L_x_12) ;  /* 0x00000000001c8947 */ /* 0x000fea0003800000 */
[----:B------:R-:W0:Y:S02]  /*0ee0*/  LDC.64 R4, c[0x0][0x3a0] ;  /* 0x0000e800ff047b82 */ /* 0x000e240000000a00 */
[----:B0-----:R-:W2:Y:S01]  /*0ef0*/  LDG.E.CONSTANT R4, desc[UR6][R4.64] ;  /* 0x0000000604047981 */ /* 0x001ea2000c1e9900 */
[----:B------:R-:W-:Y:S02]  /*0f00*/  IMAD.MOV.U32 R9, RZ, RZ, 0x1 ;  /* 0x00000001ff097424 */ /* 0x000fe400078e00ff */
[----:B--2---:R-:W-:-:S05]  /*0f10*/  VIADD R6, R4, 0x3 ;  /* 0x0000000304067836 */ /* 0x004fca0000000000 */
[----:B------:R-:W-:-:S04]  /*0f20*/  SHF.R.S32.HI R7, RZ, 0x1f, R6 ;  /* 0x0000001fff077819 */ /* 0x000fc80000011406 */
[----:B------:R-:W-:-:S04]  /*0f30*/  LEA.HI R6, R7, R6, RZ, 0x2 ;  /* 0x0000000607067211 */ /* 0x000fc800078f10ff */
[----:B------:R-:W-:-:S07]  /*0f40*/  LOP3.LUT R6, R6, 0xfffffffc, RZ, 0xc0, !PT ;  /* 0xfffffffc06067812 */ /* 0x000fce00078ec0ff */
.L_x_12:
[----:B------:R-:W-:-:S13]  /*0f50*/  ISETP.GE.U32.AND P0, PT, R9, R8, PT ;  /* 0x000000080900720c */ /* 0x000fda0003f06070 */
[----:B------:R-:W-:Y:S05]  /*0f60*/  @P0 BRA `(.L_x_13) ;  /* 0x0000000400ec0947 */ /* 0x000fea0003800000 */
[----:B------:R-:W-:Y:S02]  /*0f70*/  IMAD.IADD R7, R8, 0x1, -R9 ;  /* 0x0000000108077824 */ /* 0x000fe400078e0a09 */
[----:B------:R-:W-:-:S03]  /*0f80*/  IMAD.IADD R8, R9, 0x1, -R8 ;  /* 0x0000000109087824 */ /* 0x000fc600078e0a08 */
[----:B------:R-:W-:Y:S02]  /*0f90*/  LOP3.LUT R22, R7, 0x7, RZ, 0xc0, !PT ;  /* 0x0000000707167812 */ /* 0x000fe400078ec0ff */
[----:B------:R-:W-:Y:S02]  /*0fa0*/  ISETP.GT.U32.AND P0, PT, R8, -0x8, PT ;  /* 0xfffffff80800780c */ /* 0x000fe40003f04070 */
[----:B------:R-:W-:-:S11]  /*0fb0*/  ISETP.NE.AND P1, PT, R22, RZ, PT ;  /* 0x000000ff1600720c */ /* 0x000fd60003f25270 */
[----:B------:R-:W-:Y:S05]  /*0fc0*/  @P0 BRA `(.L_x_14) ;  /* 0x0000000000d40947 */ /* 0x000fea0003800000 */
[----:B------:R-:W-:Y:S01]  /*0fd0*/  IMAD.WIDE.U32 R4, R9, 0x4, R2 ;  /* 0x0000000409047825 */ /* 0x000fe200078e0002 */
[----:B------:R-:W-:Y:S02]  /*0fe0*/  LOP3.LUT R8, R7, 0x7ffffff8, RZ, 0xc0, !PT ;  /* 0x7ffffff807087812 */ /* 0x000fe400078ec0ff */
[----:B------:R-:W-:-:S03]  /*0ff0*/  IADD3 R4, P0, PT, R4, 0xc, RZ ;  /* 0x0000000c04047810 */ /* 0x000fc60007f1e0ff */
[----:B------:R-:W-:Y:S02]  /*1000*/  IMAD.MOV R8, RZ, RZ, -R8 ;  /* 0x000000ffff087224 */ /* 0x000fe400078e0a08 */
[----:B------:R-:W-:-:S08]  /*1010*/  IMAD.X R5, RZ, RZ, R5, P0 ;  /* 0x000000ffff057224 */ /* 0x000fd000000e0605 */
.L_x_15:
[----:B------:R-:W2:Y:S04]  /*1020*/  LDG.E.CONSTANT R23, desc[UR6][R4.64+-0xc] ;  /* 0xfffff40604177981 */ /* 0x000ea8000c1e9900 */
[----:B------:R-:W2:Y:S04]  /*1030*/  LDG.E.CONSTANT R26, desc[UR6][R4.64+-0x8] ;  /* 0xfffff806041a7981 */ /* 0x000ea8000c1e9900 */
[----:B------:R-:W3:Y:S04]  /*1040*/  LDG.E.CONSTANT R16, desc[UR6][R4.64+-0x10] ;  /* 0xfffff00604107981 */ /* 0x000ee8000c1e9900 */
[----:B------:R-:W4:Y:S04]  /*1050*/  LDG.E.CONSTANT R17, desc[UR6][R4.64+-0x4] ;  /* 0xfffffc0604117981 */ /* 0x000f28000c1e9900 */
[----:B------:R-:W5:Y:S04]  /*1060*/  LDG.E.CONSTANT R14, desc[UR6][R4.64] ;  /* 0x00000006040e7981 */ /* 0x000f68000c1e9900 */
[----:B------:R-:W5:Y:S04]  /*1070*/  LDG.E.CONSTANT R15, desc[UR6][R4.64+0x4] ;  /* 0x00000406040f7981 */ /* 0x000f68000c1e9900 */
[----:B------:R-:W5:Y:S04]  /*1080*/  LDG.E.CONSTANT R10, desc[UR6][R4.64+0x8] ;  /* 0x00000806040a7981 */ /* 0x000f68000c1e9900 */
[----:B------:R-:W5:Y:S04]  /*1090*/  LDG.E.CONSTANT R13, desc[UR6][R4.64+0xc] ;  /* 0x00000c06040d7981 */ /* 0x000f68000c1e9900 */
[----:B------:R0:W5:Y:S01]  /*10a0*/  LDG.E.CONSTANT R12, desc[UR6][R4.64+0x10] ;  /* 0x00001006040c7981 */ /* 0x000162000c1e9900 */
[----:B------:R-:W-:-:S02]  /*10b0*/  VIADD R8, R8, 0x8 ;  /* 0x0000000808087836 */ /* 0x000fc40000000000 */
[----:B------:R-:W-:-:S03]  /*10c0*/  VIADD R9, R9, 0x8 ;  /* 0x0000000809097836 */ /* 0x000fc60000000000 */
[----:B------:R-:W-:Y:S02]  /*10d0*/  ISETP.NE.AND P0, PT, R8, RZ, PT ;  /* 0x000000ff0800720c */ /* 0x000fe40003f05270 */
[----:B0-----:R-:W-:-:S05]  /*10e0*/  IADD3 R4, P2, PT, R4, 0x20, RZ ;  /* 0x0000002004047810 */ /* 0x001fca0007f5e0ff */
[----:B------:R-:W-:Y:S01]  /*10f0*/  IMAD.X R5, RZ, RZ, R5, P2 ;  /* 0x000000ffff057224 */ /* 0x000fe200010e0605 */
[----:B--2---:R-:W-:-:S04]  /*1100*/  IADD3 R24, PT, PT, R26, 0x3, -R23 ;  /* 0x000000031a187810 */ /* 0x004fc80007ffe817 */
[----:B------:R-:W-:Y:S02]  /*1110*/  SHF.R.S32.HI R25, RZ, 0x1f, R24 ;  /* 0x0000001fff197819 */ /* 0x000fe40000011418 */
[----:B---3--:R-:W-:Y:S02]  /*1120*/  IADD3 R23, PT, PT, R23, 0x3, -R16 ;  /* 0x0000000317177810 */ /* 0x008fe40007ffe810 */
[----:B------:R-:W-:Y:S02]  /*1130*/  LEA.HI R25, R25, R24, RZ, 0x2 ;  /* 0x0000001819197211 */ /* 0x000fe400078f10ff */
[----:B------:R-:W-:Y:S02]  /*1140*/  SHF.R.S32.HI R24, RZ, 0x1f, R23 ;  /* 0x0000001fff187819 */ /* 0x000fe40000011417 */
[----:B----4-:R-:W-:Y:S02]  /*1150*/  IADD3 R16, PT, PT, R17, 0x3, -R26 ;  /* 0x0000000311107810 */ /* 0x010fe40007ffe81a */
[----:B------:R-:W-:-:S02]  /*1160*/  LEA.HI R24, R24, R23, RZ, 0x2 ;  /* 0x0000001718187211 */ /* 0x000fc400078f10ff */
[----:B------:R-:W-:Y:S02]  /*1170*/  SHF.R.S32.HI R23, RZ, 0x1f, R16 ;  /* 0x0000001fff177819 */ /* 0x000fe40000011410 */
[----:B-----5:R-:W-:Y:S02]  /*1180*/  IADD3 R17, PT, PT, R14, 0x3, -R17 ;  /* 0x000000030e117810 */ /* 0x020fe40007ffe811 */
[----:B------:R-:W-:Y:S02]  /*1190*/  SHF.R.S32.HI R25, RZ, 0x2, R25 ;  /* 0x00000002ff197819 */ /* 0x000fe40000011419 */
[----:B------:R-:W-:Y:S02]  /*11a0*/  LEA.HI R23, R23, R16, RZ, 0x2 ;  /* 0x0000001017177211 */ /* 0x000fe400078f10ff */
[----:B------:R-:W-:Y:S02]  /*11b0*/  SHF.R.S32.HI R16, RZ, 0x1f, R17 ;  /* 0x0000001fff107819 */ /* 0x000fe40000011411 */
[----:B------:R-:W-:-:S02]  /*11c0*/  IADD3 R14, PT, PT, R15, 0x3, -R14 ;  /* 0x000000030f0e7810 */ /* 0x000fc40007ffe80e */
[----:B------:R-:W-:Y:S02]  /*11d0*/  LEA.HI.SX32 R24, R24, R25, 0x1e ;  /* 0x0000001918187211 */ /* 0x000fe400078ff2ff */
[----:B------:R-:W-:Y:S02]  /*11e0*/  LEA.HI R16, R16, R17, RZ, 0x2 ;  /* 0x0000001110107211 */ /* 0x000fe400078f10ff */
[----:B------:R-:W-:Y:S02]  /*11f0*/  SHF.R.S32.HI R17, RZ, 0x1f, R14 ;  /* 0x0000001fff117819 */ /* 0x000fe4000001140e */
[----:B------:R-:W-:Y:S02]  /*1200*/  LEA.HI.SX32 R23, R23, R24, 0x1e ;  /* 0x0000001817177211 */ /* 0x000fe400078ff2ff */
[----:B------:R-:W-:Y:S02]  /*1210*/  IADD3 R15, PT, PT, R10, 0x3, -R15 ;  /* 0x000000030a0f7810 */ /* 0x000fe40007ffe80f */
[----:B------:R-:W-:-:S02]  /*1220*/  LEA.HI R17, R17, R14, RZ, 0x2 ;  /* 0x0000000e11117211 */ /* 0x000fc400078f10ff */
[----:B------:R-:W-:Y:S02]  /*1230*/  LEA.HI.SX32 R16, R16, R23, 0x1e ;  /* 0x0000001710107211 */ /* 0x000fe400078ff2ff */
[----:B------:R-:W-:Y:S02]  /*1240*/  IADD3 R14, PT, PT, R13, 0x3, -R10 ;  /* 0x000000030d0e7810 */ /* 0x000fe40007ffe80a */
[----:B------:R-:W-:Y:S02]  /*1250*/  SHF.R.S32.HI R10, RZ, 0x1f, R15 ;  /* 0x0000001fff0a7819 */ /* 0x000fe4000001140f */
[----:B------:R-:W-:Y:S02]  /*1260*/  LEA.HI R16, R17, R16, RZ, 0x1e ;  /* 0x0000001011107211 */ /* 0x000fe400078ff0ff */
[----:B------:R-:W-:Y:S02]  /*1270*/  SHF.R.S32.HI R17, RZ, 0x1f, R14 ;  /* 0x0000001fff117819 */ /* 0x000fe4000001140e */
[----:B------:R-:W-:-:S02]  /*1280*/  IADD3 R12, PT, PT, R12, 0x3, -R13 ;  /* 0x000000030c0c7810 */ /* 0x000fc40007ffe80d */
[----:B------:R-:W-:Y:S02]  /*1290*/  LEA.HI R15, R10, R15, RZ, 0x2 ;  /* 0x0000000f0a0f7211 */ /* 0x000fe400078f10ff */
[----:B------:R-:W-:Y:S02]  /*12a0*/  LEA.HI R14, R17, R14, RZ, 0x2 ;  /* 0x0000000e110e7211 */ /* 0x000fe400078f10ff */
[----:B------:R-:W-:Y:S02]  /*12b0*/  SHF.R.S32.HI R13, RZ, 0x1f, R12 ;  /* 0x0000001fff0d7819 */ /* 0x000fe4000001140c */
[----:B------:R-:W-:Y:S02]  /*12c0*/  LEA.HI R15, R15, R16, RZ, 0x1e ;  /* 0x000000100f0f7211 */ /* 0x000fe400078ff0ff */
[----:B------:R-:W-:Y:S02]  /*12d0*/  LEA.HI R13, R13, R12, RZ, 0x2 ;  /* 0x0000000c0d0d7211 */ /* 0x000fe400078f10ff */
[----:B------:R-:W-:-:S04]  /*12e0*/  LEA.HI R14, R14, R15, RZ, 0x1e ;  /* 0x0000000f0e0e7211 */ /* 0x000fc800078ff0ff */
[----:B------:R-:W-:-:S05]  /*12f0*/  LEA.HI R13, R13, R14, RZ, 0x1e ;  /* 0x0000000e0d0d7211 */ /* 0x000fca00078ff0ff */
[----:B------:R-:W-:Y:S01]  /*1300*/  IMAD R6, R13, 0x4, R6 ;  /* 0x000000040d067824 */ /* 0x000fe200078e0206 */
[----:B------:R-:W-:Y:S06]  /*1310*/  @P0 BRA `(.L_x_15) ;  /* 0xfffffffc00400947 */ /* 0x000fec000383ffff */
.L_x_14:
[----:B------:R-:W-:Y:S05]  /*1320*/  @!P1 BRA `(.L_x_13) ;  /* 0x0000000000fc9947 */ /* 0x000fea0003800000 */
[----:B------:R-:W-:Y:S02]  /*1330*/  ISETP.GE.U32.AND P0, PT, R22, 0x4, PT ;  /* 0x000000041600780c */ /* 0x000fe40003f06070 */
[----:B------:R-:W-:-:S04]  /*1340*/  LOP3.LUT R24, R7, 0x3, RZ, 0xc0, !PT ;  /* 0x0000000307187812 */ /* 0x000fc800078ec0ff */
[----:B------:R-:W-:-:S07]  /*1350*/  ISETP.NE.AND P1, PT, R24, RZ, PT ;  /* 0x000000ff1800720c */ /* 0x000fce0003f25270 */
[----:B------:R-:W-:Y:S06]  /*1360*/  @!P0 BRA `(.L_x_16) ;  /* 0x00000000007c8947 */ /* 0x000fec0003800000 */
[C---:B------:R-:W-:Y:S02]  /*1370*/  VIADD R17, R9.reuse, 0x1 ;  /* 0x0000000109117836 */ /* 0x040fe40000000000 */
[----:B------:R-:W-:-:S04]  /*1380*/  IMAD.WIDE.U32 R12, R9, 0x4, R2 ;  /* 0x00000004090c7825 */ /* 0x000fc800078e0002 */
[--C-:B------:R-:W-:Y:S01]  /*1390*/  IMAD.WIDE.U32 R16, R17, 0x4, R2.reuse ;  /* 0x0000000411107825 */ /* 0x100fe200078e0002 */
[----:B------:R-:W2:Y:S03]  /*13a0*/  LDG.E.CONSTANT R23, desc[UR6][R12.64] ;  /* 0x000000060c177981 */ /* 0x000ea6000c1e9900 */
[C---:B------:R-:W-:Y:S01]  /*13b0*/  VIADD R15, R9.reuse, 0x2 ;  /* 0x00000002090f7836 */ /* 0x040fe20000000000 */
[----:B------:R-:W3:Y:S01]  /*13c0*/  LDG.E.CONSTANT R26, desc[UR6][R12.64+0xc] ;  /* 0x00000c060c1a7981 */ /* 0x000ee2000c1e9900 */
[----:B------:R-:W-:-:S03]  /*13d0*/  IMAD.WIDE R4, R9, 0x4, R2 ;  /* 0x0000000409047825 */ /* 0x000fc600078e0202 */
[----:B------:R-:W2:Y:S01]  /*13e0*/  LDG.E.CONSTANT R16, desc[UR6][R16.64] ;  /* 0x0000000610107981 */ /* 0x000ea2000c1e9900 */
[----:B------:R-:W-:-:S03]  /*13f0*/  IMAD.WIDE.U32 R14, R15, 0x4, R2 ;  /* 0x000000040f0e7825 */ /* 0x000fc600078e0002 */
[----:B------:R-:W4:Y:S04]  /*1400*/  LDG.E.CONSTANT R8, desc[UR6][R4.64+-0x4] ;  /* 0xfffffc0604087981 */ /* 0x000f28000c1e9900 */
[----:B------:R-:W5:Y:S04]  /*1410*/  LDG.E.CONSTANT R15, desc[UR6][R14.64] ;  /* 0x000000060e0f7981 */ /* 0x000f68000c1e9900 */
[----:B------:R-:W5:Y:S04]  /*1420*/  LDG.E.CONSTANT R22, desc[UR6][R4.64+0x4] ;  /* 0x0000040604167981 */ /* 0x000f68000c1e9900 */
[----:B------:R-:W3:Y:S01]  /*1430*/  LDG.E.CONSTANT R25, desc[UR6][R4.64+0x8] ;  /* 0x0000080604197981 */ /* 0x000ee2000c1e9900 */
[----:B------:R-:W-:Y:S01]  /*1440*/  VIADD R9, R9, 0x4 ;  /* 0x0000000409097836 */ /* 0x000fe20000000000 */
[----:B--2---:R-:W-:-:S02]  /*1450*/  IADD3 R10, PT, PT, R16, 0x3, -R23 ;  /* 0x00000003100a7810 */ /* 0x004fc40007ffe817 */
[----:B----4-:R-:W-:Y:S02]  /*1460*/  IADD3 R8, PT, PT, R23, 0x3, -R8 ;  /* 0x0000000317087810 */ /* 0x010fe40007ffe808 */
[----:B------:R-:W-:Y:S02]  /*1470*/  SHF.R.S32.HI R23, RZ, 0x1f, R10 ;  /* 0x0000001fff177819 */ /* 0x000fe4000001140a */
[----:B------:R-:W-:Y:S02]  /*1480*/  SHF.R.S32.HI R17, RZ, 0x1f, R8 ;  /* 0x0000001fff117819 */ /* 0x000fe40000011408 */
[----:B------:R-:W-:Y:S02]  /*1490*/  LEA.HI R23, R23, R10, RZ, 0x2 ;  /* 0x0000000a17177211 */ /* 0x000fe400078f10ff */
[----:B-----5:R-:W-:Y:S02]  /*14a0*/  IADD3 R22, PT, PT, R15, 0x3, -R22 ;  /* 0x000000030f167810 */ /* 0x020fe40007ffe816 */
[----:B------:R-:W-:-:S02]  /*14b0*/  LEA.HI R17, R17, R8, RZ, 0x2 ;  /* 0x0000000811117211 */ /* 0x000fc400078f10ff */
[----:B------:R-:W-:Y:S02]  /*14c0*/  SHF.R.S32.HI R15, RZ, 0x1f, R22 ;  /* 0x0000001fff0f7819 */ /* 0x000fe40000011416 */
[----:B---3--:R-:W-:Y:S02]  /*14d0*/  IADD3 R25, PT, PT, R26, 0x3, -R25 ;  /* 0x000000031a197810 */ /* 0x008fe40007ffe819 */
[----:B------:R-:W-:Y:S02]  /*14e0*/  SHF.R.U32.HI R8, RZ, 0x2, R23 ;  /* 0x00000002ff087819 */ /* 0x000fe40000011617 */
[----:B------:R-:W-:Y:S02]  /*14f0*/  LEA.HI R15, R15, R22, RZ, 0x2 ;  /* 0x000000160f0f7211 */ /* 0x000fe400078f10ff */
[----:B------:R-:W-:Y:S02]  /*1500*/  SHF.R.S32.HI R4, RZ, 0x1f, R25 ;  /* 0x0000001fff047819 */ /* 0x000fe40000011419 */
[----:B------:R-:W-:-:S02]  /*1510*/  LEA.HI R8, R17, R8, RZ, 0x1e ;  /* 0x0000000811087211 */ /* 0x000fc400078ff0ff */
[----:B------:R-:W-:Y:S02]  /*1520*/  LEA.HI R25, R4, R25, RZ, 0x2 ;  /* 0x0000001904197211 */ /* 0x000fe400078f10ff */
[----:B------:R-:W-:-:S04]  /*1530*/  LEA.HI R8, R15, R8, RZ, 0x1e ;  /* 0x000000080f087211 */ /* 0x000fc800078ff0ff */
[----:B------:R-:W-:-:S05]  /*1540*/  LEA.HI R25, R25, R8, RZ, 0x1e ;  /* 0x0000000819197211 */ /* 0x000fca00078ff0ff */
[----:B------:R-:W-:-:S07]  /*1550*/  IMAD R6, R25, 0x4, R6 ;  /* 0x0000000419067824 */ /* 0x000fce00078e0206 */
.L_x_16:
[----:B------:R-:W-:Y:S05]  /*1560*/  @!P1 BRA `(.L_x_13) ;  /* 0x00000000006c9947 */ /* 0x000fea0003800000 */
[----:B------:R-:W-:Y:S02]  /*1570*/  ISETP.NE.AND P0, PT, R24, 0x1, PT ;  /* 0x000000011800780c */ /* 0x000fe40003f05270 */
[----:B------:R-:W-:-:S04]  /*1580*/  LOP3.LUT R7, R7, 0x1, RZ, 0xc0, !PT ;  /* 0x0000000107077812 */ /* 0x000fc800078ec0ff */
[----:B------:R-:W-:-:S07]  /*1590*/  ISETP.NE.U32.AND P1, PT, R7, 0x1, PT ;  /* 0x000000010700780c */ /* 0x000fce0003f25070 */
[----:B------:R-:W-:-:S04]  /*15a0*/  @P0 IMAD.WIDE.U32 R14, R9, 0x4, R2 ;  /* 0x00000004090e0825 */ /* 0x000fc800078e0002 */
[C-C-:B------:R-:W-:Y:S01]  /*15b0*/  @P0 IMAD.WIDE R12, R9.reuse, 0x4, R2.reuse ;  /* 0x00000004090c0825 */ /* 0x140fe200078e0202 */
[----:B------:R-:W2:Y:S03]  /*15c0*/  @P0 LDG.E.CONSTANT R8, desc[UR6][R14.64] ;  /* 0x000000060e080981 */ /* 0x000ea6000c1e9900 */
[----:B------:R-:W-:Y:S01]  /*15d0*/  @P0 VIADD R9, R9, 0x2 ;  /* 0x0000000209090836 */ /* 0x000fe20000000000 */
[----:B------:R-:W2:Y:S03]  /*15e0*/  @P0 LDG.E.CONSTANT R7, desc[UR6][R14.64+0x4] ;  /* 0x000004060e070981 */ /* 0x000ea6000c1e9900 */
[C-C-:B------:R-:W-:Y:S01]  /*15f0*/  @!P1 IMAD.WIDE R4, R9.reuse, 0x4, R2.reuse ;  /* 0x0000000409049825 */ /* 0x140fe200078e0202 */
[----:B------:R-:W3:Y:S03]  /*1600*/  @P0 LDG.E.CONSTANT R12, desc[UR6][R12.64+-0x4] ;  /* 0xfffffc060c0c0981 */ /* 0x000ee6000c1e9900 */
[----:B------:R-:W-:-:S02]  /*1610*/  @!P1 IMAD.WIDE.U32 R2, R9, 0x4, R2 ;  /* 0x0000000409029825 */ /* 0x000fc400078e0002 */
[----:B------:R-:W4:Y:S04]  /*1620*/  @!P1 LDG.E.CONSTANT R4, desc[UR6][R4.64+-0x4] ;  /* 0xfffffc0604049981 */ /* 0x000f28000c1e9900 */
[----:B------:R-:W4:Y:S01]  /*1630*/  @!P1 LDG.E.CONSTANT R3, desc[UR6][R2.64] ;  /* 0x0000000602039981 */ /* 0x000f22000c1e9900 */
[----:B--2---:R-:W-:Y:S02]  /*1640*/  @P0 IADD3 R7, PT, PT, R7, 0x3, -R8 ;  /* 0x0000000307070810 */ /* 0x004fe40007ffe808 */
[----:B---3--:R-:W-:Y:S02]  /*1650*/  @P0 IADD3 R9, PT, PT, R8, 0x3, -R12 ;  /* 0x0000000308090810 */ /* 0x008fe40007ffe80c */
[----:B------:R-:W-:Y:S02]  /*1660*/  @P0 SHF.R.S32.HI R8, RZ, 0x1f, R7 ;  /* 0x0000001fff080819 */ /* 0x000fe40000011407 */
[----:B------:R-:W-:-:S02]  /*1670*/  @P0 SHF.R.S32.HI R10, RZ, 0x1f, R9 ;  /* 0x0000001fff0a0819 */ /* 0x000fc40000011409 */
[----:B------:R-:W-:Y:S02]  /*1680*/  @P0 LEA.HI R8, R8, R7, RZ, 0x2 ;  /* 0x0000000708080211 */ /* 0x000fe400078f10ff */
[----:B----4-:R-:W-:Y:S02]  /*1690*/  @!P1 IADD3 R7, PT, PT, R3, 0x3, -R4 ;  /* 0x0000000303079810 */ /* 0x010fe40007ffe804 */
[----:B------:R-:W-:Y:S02]  /*16a0*/  @P0 LEA.HI R9, R10, R9, RZ, 0x2 ;  /* 0x000000090a090211 */ /* 0x000fe400078f10ff */
[----:B------:R-:W-:Y:S02]  /*16b0*/  @P0 SHF.R.U32.HI R8, RZ, 0x2, R8 ;  /* 0x00000002ff080819 */ /* 0x000fe40000011608 */
[----:B------:R-:W-:Y:S02]  /*16c0*/  @!P1 SHF.R.S32.HI R10, RZ, 0x1f, R7 ;  /* 0x0000001fff0a9819 */ /* 0x000fe40000011407 */
[----:B------:R-:W-:-:S02]  /*16d0*/  @P0 LEA.HI R5, R9, R8, RZ, 0x1e ;  /* 0x0000000809050211 */ /* 0x000fc400078ff0ff */
[----:B------:R-:W-:-:S03]  /*16e0*/  @!P1 LEA.HI R10, R10, R7, RZ, 0x2 ;  /* 0x000000070a0a9211 */ /* 0x000fc600078f10ff */
[----:B------:R-:W-:Y:S01]  /*16f0*/  @P0 IMAD R6, R5, 0x4, R6 ;  /* 0x0000000405060824 */ /* 0x000fe200078e0206 */
[----:B------:R-:W-:-:S05]  /*1700*/  @!P1 LOP3.LUT R3, R10, 0xfffffffc, RZ, 0xc0, !PT ;  /* 0xfffffffc0a039812 */ /* 0x000fca00078ec0ff */
[----:B------:R-:W-:-:S07]  /*1710*/  @!P1 IMAD.IADD R6, R6, 0x1, R3 ;  /* 0x0000000106069824 */ /* 0x000fce00078e0203 */
.L_x_13:
[----:B------:R-:W0:Y:S01]  /*1720*/  S2UR UR5, SR_CgaCtaId ;  /* 0x00000000000579c3 */ /* 0x000e220000008800 */
[----:B------:R-:W-:Y:S02]  /*1730*/  UMOV UR4, 0x400 ;  /* 0x0000040000047882 */ /* 0x000fe40000000000 */
[----:B0-----:R-:W-:-:S09]  /*1740*/  ULEA UR4, UR5, UR4, 0x18 ;  /* 0x0000000405047291 */ /* 0x001fd2000f8ec0ff */
[----:B------:R0:W-:Y:S03]  /*1750*/  STS [UR4+0x280], R6 ;  /* 0x00028006ff007988 */ /* 0x0001e60008000804 */
.L_x_11:
[----:B------:R-:W-:Y:S05]  /*1760*/  BSYNC.RECONVERGENT B0 ;  /* 0x0000000000007941 */ /* 0x000fea0003800200 */
.L_x_10:
[----:B------:R-:W1:Y:S01]  /*1770*/  LDCU UR4, c[0x0][0x390] ;  /* 0x00007200ff0477ac */ /* 0x000e620008000800 */
[----:B------:R-:W-:Y:S01]  /*1780*/  IMAD R14, R19, 0x80, R0 ;  /* 0x00000080130e7824 */ /* 0x000fe200078e0200 */
[----:B------:R-:W-:Y:S01]  /*1790*/  BSSY.RECONVERGENT B0, `(.L_x_17) ;  /* 0x000002c000007945 */ /* 0x000fe20003800200 */
[----:B------:R-:W-:Y:S01]  /*17a0*/  PRMT R12, RZ, 0x7610, R12 ;  /* 0x00007610ff0c7816 */ /* 0x000fe2000000000c */
[----:B------:R-:W-:Y:S01]  /*17b0*/  IMAD.MOV.U32 R22, RZ, RZ, RZ ;  /* 0x000000ffff167224 */ /* 0x000fe200078e00ff */
[----:B------:R-:W-:Y:S02]  /*17c0*/  PRMT R13, RZ, 0x7610, R13 ;  /* 0x00007610ff0d7816 */ /* 0x000fe4000000000d */
[----:B------:R-:W-:Y:S02]  /*17d0*/  PRMT R10, RZ, 0x7610, R10 ;  /* 0x00007610ff0a7816 */ /* 0x000fe4000000000a */
[----:B-1----:R-:W-:-:S13]  /*17e0*/  ISETP.GE.AND P0, PT, R14, UR4, PT ;  /* 0x000000040e007c0c */ /* 0x002fda000bf06270 */
[----:B------:R-:W-:Y:S05]  /*17f0*/  @P0 BRA `(.L_x_18) ;  /* 0x0000000000940947 */ /* 0x000fea0003800000 */
[----:B------:R-:W-:Y:S02]  /*1800*/  IMAD.IADD R2, R20, 0x1, -R11 ;  /* 0x0000000114027824 */ /* 0x000fe400078e0a0b */
[----:B------:R-:W-:-:S03]  /*1810*/  IMAD.MOV.U32 R15, RZ, RZ, RZ ;  /* 0x000000ffff0f7224 */ /* 0x000fc600078e00ff */
[C---:B------:R-:W-:Y:S02]  /*1820*/  ISETP.GE.AND P3, PT, R2.reuse, 0x1, PT ;  /* 0x000000010200780c */ /* 0x040fe40003f66270 */
[C---:B------:R-:W-:Y:S02]  /*1830*/  ISETP.GE.AND P0, PT, R2.reuse, 0x4, PT ;  /* 0x000000040200780c */ /* 0x040fe40003f06270 */
[C---:B------:R-:W-:Y:S02]  /*1840*/  ISETP.GE.AND P2, PT, R2.reuse, 0x2, PT ;  /* 0x000000020200780c */ /* 0x040fe40003f46270 */
[----:B------:R-:W-:-:S07]  /*1850*/  ISETP.GE.AND P1, PT, R2, 0x3, PT ;  /* 0x000000030200780c */ /* 0x000fce0003f26270 */
[----:B------:R-:W1:Y:S02]  /*1860*/  @P3 LDC R16, c[0x0][0x38c] ;  /* 0x0000e300ff103b82 */ /* 0x000e640000000800 */
[C---:B------:R-:W-:Y:S02]  /*1870*/  @P0 VIADD R25, R11.reuse, 0x3 ;  /* 0x000000030b190836 */ /* 0x040fe40000000000 */
[C---:B------:R-:W-:Y:S02]  /*1880*/  @P2 VIADD R13, R11.reuse, 0x1 ;  /* 0x000000010b0d2836 */ /* 0x040fe40000000000 */
[C---:B------:R-:W-:Y:S02]  /*1890*/  @P1 VIADD R24, R11.reuse, 0x2 ;  /* 0x000000020b181836 */ /* 0x040fe40000000000 */
[----:B------:R-:W2:Y:S08]  /*18a0*/  @P0 LDC R10, c[0x0][0x38c] ;  /* 0x0000e300ff0a0b82 */ /* 0x000eb00000000800 */
[----:B------:R-:W3:Y:S08]  /*18b0*/  @P3 LDC.64 R2, c[0x0][0x380] ;  /* 0x0000e000ff023b82 */ /* 0x000ef00000000a00 */
[----:B------:R-:W4:Y:S01]  /*18c0*/  @P2 LDC R12, c[0x0][0x38c] ;  /* 0x0000e300ff0c2b82 */ /* 0x000f220000000800 */
[----:B-1----:R-:W-:-:S07]  /*18d0*/  @P3 IMAD.WIDE R16, R11, R16, R14 ;  /* 0x000000100b103225 */ /* 0x002fce00078e020e */
[----:B------:R-:W1:Y:S01]  /*18e0*/  @P1 LDC R23, c[0x0][0x38c] ;  /* 0x0000e300ff171b82 */ /* 0x000e620000000800 */
[----:B--2---:R-:W-:-:S07]  /*18f0*/  @P0 IMAD.WIDE R10, R25, R10, R14 ;  /* 0x0000000a190a0225 */ /* 0x004fce00078e020e */
[----:B------:R-:W2:Y:S01]  /*1900*/  @P0 LDC.64 R4, c[0x0][0x380] ;  /* 0x0000e000ff040b82 */ /* 0x000ea20000000a00 */
[----:B---3--:R-:W-:-:S05]  /*1910*/  @P3 IADD3 R2, P5, PT, R16, R2, RZ ;  /* 0x0000000210023210 */ /* 0x008fca0007fbe0ff */
[----:B------:R-:W-:Y:S02]  /*1920*/  @P3 IMAD.X R3, R17, 0x1, R3, P5 ;  /* 0x0000000111033824 */ /* 0x000fe400028e0603 */
[----:B0-----:R-:W0:Y:S01]  /*1930*/  @P2 LDC.64 R6, c[0x0][0x380] ;  /* 0x0000e000ff062b82 */ /* 0x001e220000000a00 */
[----:B----4-:R-:W-:-:S07]  /*1940*/  @P2 IMAD.WIDE R12, R13, R12, R14 ;  /* 0x0000000c0d0c2225 */ /* 0x010fce00078e020e */
[----:B------:R-:W3:Y:S01]  /*1950*/  @P1 LDC.64 R8, c[0x0][0x380] ;  /* 0x0000e000ff081b82 */ /* 0x000ee20000000a00 */
[----:B-1----:R-:W-:Y:S01]  /*1960*/  @P1 IMAD.WIDE R14, R24, R23, R14 ;  /* 0x00000017180e1225 */ /* 0x002fe200078e020e */
[----:B--2---:R-:W-:Y:S02]  /*1970*/  @P0 IADD3 R4, P4, PT, R10, R4, RZ ;  /* 0x000000040a040210 */ /* 0x004fe40007f9e0ff */
[----:B------:R-:W-:-:S03]  /*1980*/  PRMT R10, RZ, 0x7610, R10 ;  /* 0x00007610ff0a7816 */ /* 0x000fc6000000000a */
[----:B------:R-:W-:Y:S01]  /*1990*/  @P0 IMAD.X R5, R11, 0x1, R5, P4 ;  /* 0x000000010b050824 */ /* 0x000fe200020e0605 */
[----:B0-----:R-:W-:Y:S02]  /*19a0*/  @P2 IADD3 R6, P5, PT, R12, R6, RZ ;  /* 0x000000060c062210 */ /* 0x001fe40007fbe0ff */
[----:B------:R1:W5:Y:S01]  /*19b0*/  @P3 LDG.E.U8.CONSTANT R10, desc[UR6][R2.64] ;  /* 0x00000006020a3981 */ /* 0x000362000c1e9100 */
[----:B------:R-:W-:Y:S02]  /*19c0*/  PRMT R12, RZ, 0x7610, R12 ;  /* 0x00007610ff0c7816 */ /* 0x000fe4000000000c */
[----:B------:R-:W-:Y:S01]  /*19d0*/  @P2 IMAD.X R7, R13, 0x1, R7, P5 ;  /* 0x000000010d072824 */ /* 0x000fe200028e0607 */
[----:B---3--:R-:W-:Y:S01]  /*19e0*/  @P1 IADD3 R8, P6, PT, R14, R8, RZ ;  /* 0x000000080e081210 */ /* 0x008fe20007fde0ff */
[----:B------:R-:W2:Y:S01]  /*19f0*/  @P0 LDG.E.U8.CONSTANT R4, desc[UR6][R4.64] ;  /* 0x0000000604040981 */ /* 0x000ea2000c1e9100 */
[----:B------:R-:W-:-:S03]  /*1a00*/  PRMT R13, RZ, 0x7610, R13 ;  /* 0x00007610ff0d7816 */ /* 0x000fc6000000000d */
[----:B------:R-:W-:-:S03]  /*1a10*/  @P1 IMAD.X R9, R15, 0x1, R9, P6 ;  /* 0x000000010f091824 */ /* 0x000fc600030e0609 */
[----:B------:R1:W5:Y:S04]  /*1a20*/  @P2 LDG.E.U8.CONSTANT R13, desc[UR6][R6.64] ;  /* 0x00000006060d2981 */ /* 0x000368000c1e9100 */
[----:B------:R1:W5:Y:S02]  /*1a30*/  @P1 LDG.E.U8.CONSTANT R12, desc[UR6][R8.64] ;  /* 0x00000006080c1981 */ /* 0x000364000c1e9100 */
[----:B-12---:R-:W-:-:S07]  /*1a40*/  @P0 IMAD.SHL.U32 R22, R4, 0x1000000, RZ ;  /* 0x0100000004160824 */ /* 0x006fce00078e00ff */
.L_x_18:
[----:B------:R-:W-:Y:S05]  /*1a50*/  BSYNC.RECONVERGENT B0 ;  /* 0x0000000000007941 */ /* 0x000fea0003800200 */
.L_x_17:
[----:B------:R-:W1:Y:S01]  /*1a60*/  S2UR UR5, SR_CgaCtaId ;  /* 0x00000000000579c3 */ /* 0x000e620000008800 */
[----:B-----5:R-:W-:Y:S01]  /*1a70*/  IMAD.U32 R3, R12, 0x10000, RZ ;  /* 0x000100000c037824 */ /* 0x020fe200078e00ff */
[----:B------:R-:W-:Y:S01]  /*1a80*/  UMOV UR4, 0x400 ;  /* 0x0000040000047882 */ /* 0x000fe20000000000 */
[----:B------:R-:W-:Y:S01]  /*1a90*/  IMAD.SHL.U32 R2, R0, 0x10, RZ ;  /* 0x0000001000027824 */ /* 0x000fe200078e00ff */
[----:B------:R-:W-:Y:S01]  /*1aa0*/  PRMT R13, R13, 0x7604, RZ ;  /* 0x000076040d0d7816 */ /* 0x000fe200000000ff */
[----:B------:R-:W2:Y:S01]  /*1ab0*/  LDCU.64 UR8, c[0x0][0x3a8] ;  /* 0x00007500ff0877ac */ /* 0x000ea20008000a00 */
[----:B------:R-:W-:Y:S02]  /*1ac0*/  LOP3.LUT R22, R22, 0xff0000, R3, 0xf8, !PT ;  /* 0x00ff000016167812 */ /* 0x000fe400078ef803 */
[----:B------:R-:W-:Y:S01]  /*1ad0*/  SHF.R.U32.HI R3, RZ, 0x3, R0 ;  /* 0x00000003ff037819 */ /* 0x000fe20000011600 */
[----:B------:R-:W-:Y:S01]  /*1ae0*/  IMAD.SHL.U32 R0, R0, 0x4, RZ ;  /* 0x0000000400007824 */ /* 0x000fe200078e00ff */
[----:B------:R-:W-:-:S02]  /*1af0*/  LOP3.LUT R2, R2, 0x1f0, RZ, 0xc0, !PT ;  /* 0x000001f002027812 */ /* 0x000fc400078ec0ff */
[----:B------:R-:W-:Y:S02]  /*1b00*/  LOP3.LUT R3, R3, 0x7c, RZ, 0xc0, !PT ;  /* 0x0000007c03037812 */ /* 0x000fe400078ec0ff */
[----:B------:R-:W-:Y:S02]  /*1b10*/  LOP3.LUT R13, R22, R13, RZ, 0xfc, !PT ;  /* 0x0000000d160d7212 */ /* 0x000fe400078efcff */
[----:B------:R-:W-:Y:S02]  /*1b20*/  IADD3 R20, PT, PT, R20, 0x3, -R21 ;  /* 0x0000000314147810 */ /* 0x000fe40007ffe815 */
[----:B------:R-:W-:Y:S02]  /*1b30*/  LOP3.LUT R10, R13, 0xff, R10, 0xf8, !PT ;  /* 0x000000ff0d0a7812 */ /* 0x000fe400078ef80a */
[----:B------:R-:W-:Y:S01]  /*1b40*/  SHF.R.S32.HI R5, RZ, 0x1f, R20 ;  /* 0x0000001fff057819 */ /* 0x000fe20000011414 */
[----:B-1----:R-:W-:-:S03]  /*1b50*/  ULEA UR4, UR5, UR4, 0x18 ;  /* 0x0000000405047291 */ /* 0x002fc6000f8ec0ff */
[----:B------:R-:W-:Y:S01]  /*1b60*/  LEA.HI R5, R5, R20, RZ, 0x2 ;  /* 0x0000001405057211 */ /* 0x000fe200078f10ff */
[----:B------:R-:W1:Y:S03]  /*1b70*/  LDCU UR5, c[0x0][0x398] ;  /* 0x00007300ff0577ac */ /* 0x000e660008000800 */
[----:B------:R-:W-:Y:S02]  /*1b80*/  SHF.R.S32.HI R5, RZ, 0x2, R5 ;  /* 0x00000002ff057819 */ /* 0x000fe40000011405 */
[----:B------:R-:W-:-:S03]  /*1b90*/  IADD3 R3, PT, PT, R2, UR4, R3 ;  /* 0x0000000402037c10 */ /* 0x000fc6000fffe003 */
[----:B------:R-:W-:Y:S02]  /*1ba0*/  IMAD R5, R5, R19, R18 ;  /* 0x0000001305057224 */ /* 0x000fe400078e0212 */
[----:B------:R-:W-:Y:S01]  /*1bb0*/  STS [R3], R10 ;  /* 0x0000000a03007388 */ /* 0x000fe20000000800 */
[----:B------:R-:W-:Y:S06]  /*1bc0*/  BAR.SYNC.DEFER_BLOCKING 0x0 ;  /* 0x0000000000007b1d */ /* 0x000fec0000010000 */
[----:B------:R-:W1:Y:S04]  /*1bd0*/  LDS R2, [UR4+0x280] ;  /* 0x00028004ff027984 */ /* 0x000e680008000800 */
[----:B------:R-:W3:Y:S01]  /*1be0*/  LDS R7, [R0+UR4] ;  /* 0x0000000400077984 */ /* 0x000ee20008000800 */
[----:B------:R-:W4:Y:S02]  /*1bf0*/  LDCU UR4, c[0x0][0x3b0] ;  /* 0x00007600ff0477ac */ /* 0x000f240008000800 */
[----:B----4-:R-:W-:-:S04]  /*1c00*/  IMAD R5, R5, UR4, RZ ;  /* 0x0000000405057c24 */ /* 0x010fc8000f8e02ff */
[----:B-1----:R-:W-:-:S05]  /*1c10*/  IMAD R5, R2, UR5, R5 ;  /* 0x0000000502057c24 */ /* 0x002fca000f8e0205 */
[----:B--2---:R-:W-:Y:S02]  /*1c20*/  IADD3 R2, P0, P1, R5, UR8, R0 ;  /* 0x0000000805027c10 */ /* 0x004fe4000f91e000 */
[----:B------:R-:W-:-:S04]  /*1c30*/  SHF.R.S32.HI R5, RZ, 0x1f, R5 ;  /* 0x0000001fff057819 */ /* 0x000fc80000011405 */
[----:B------:R-:W-:-:S05]  /*1c40*/  IADD3.X R3, PT, PT, R5, UR9, RZ, P0, P1 ;  /* 0x0000000905037c10 */ /* 0x000fca00087e24ff */
[----:B---3--:R-:W-:Y:S01]  /*1c50*/  STG.E desc[UR6][R2.64], R7 ;  /* 0x0000000702007986 */ /* 0x008fe2000c101906 */
[----:B------:R-:W-:Y:S05]  /*1c60*/  EXIT ;  /* 0x000000000000794d */ /* 0x000fea0003800000 */
.L_x_19:
[----:B------:R-:W-:-:S00]  /*1c70*/  BRA `(.L_x_19) ;  /* 0xfffffffc00fc7947 */ /* 0x000fc0000383ffff */
[----:B------:R-:W-:-:S00]  /*1c80*/  NOP ;  /* 0x0000000000007918 */ /* 0x000fc00000000000 */
[----:B------:R-:W-:-:S00]  /*1c90*/  NOP ;  /* 0x0000000000007918 */ /* 0x000fc00000000000 */
[----:B------:R-:W-:-:S00]  /*1ca0*/  NOP ;  /* 0x0000000000007918 */ /* 0x000fc00000000000 */
[----:B------:R-:W-:-:S00]  /*1cb0*/  NOP ;  /* 0x0000000000007918 */ /* 0x000fc00000000000 */
[----:B------:R-:W-:-:S00]  /*1cc0*/  NOP ;  /* 0x0000000000007918 */ /* 0x000fc00000000000 */
[----:B------:R-:W-:-:S00]  /*1cd0*/  NOP ;  /* 0x0000000000007918 */ /* 0x000fc00000000000 */
[----:B------:R-:W-:-:S00]  /*1ce0*/  NOP ;  /* 0x0000000000007918 */ /* 0x000fc00000000000 */
[----:B------:R-:W-:-:S00]  /*1cf0*/  NOP ;  /* 0x0000000000007918 */ /* 0x000fc00000000000 */
.L_x_42:


//--------------------- .text._Z46mx_block_rearrange_2d_K_groups_rowmajor_kernelPKhiiiiPKiPhii --------------------------
	.section	.text._Z46mx_block_rearrange_2d_K_groups_rowmajor_kernelPKhiiiiPKiPhii,"ax",@progbits
	.align	128
        .global         _Z46mx_block_rearrange_2d_K_groups_rowmajor_kernelPKhiiiiPKiPhii
        .type           _Z46mx_block_rearrange_2d_K_groups_rowmajor_kernelPKhiiiiPKiPhii,@function
        .size           _Z46mx_block_rearrange_2d_K_groups_rowmajor_kernelPKhiiiiPKiPhii,(.L_x_43 - _Z46mx_block_rearrange_2d_K_groups_rowmajor_kernelPKhiiiiPKiPhii)
        .other          _Z46mx_block_rearrange_2d_K_groups_rowmajor_kernelPKhiiiiPKiPhii,@"STO_CUDA_ENTRY STV_DEFAULT"
_Z46mx_block_rearrange_2d_K_groups_rowmajor_kernelPKhiiiiPKiPhii:
.text._Z46mx_block_rearrange_2d_K_groups_rowmajor_kernelPKhiiiiPKiPhii:
        /* <DEDUP_REMOVED lines=9> */
[----:B------:R-:W-:Y:S02]  /*0090*/  IMAD.MOV.U32 R6, RZ, RZ, RZ ;  /* 0x000000ffff067224 */ /* 0x000fe400078e00ff */
[----:B------:R-:W-:Y:S01]  /*00a0*/  IMAD.MOV.U32 R4, RZ, RZ, RZ ;  /* 0x000000ffff047224 */ /* 0x000fe200078e00ff */
        /* <DEDUP_REMOVED lines=13> */
.L_x_22:
        /* <DEDUP_REMOVED lines=20> */
.L_x_24:
        /* <DEDUP_REMOVED lines=17> */
[----:B----4-:R-:W-:Y:S02]  /*03d0*/  IADD3 R22, PT, PT, R21, 0x3, -R19 ;  /* 0x0000000315167810 */ /* 0x010fe40007ffe813 */
[----:B------:R-:W-:Y:S02]  /*03e0*/  LEA.HI R15, R18, R15, RZ, 0x2 ;  /* 0x0000000f120f7211 */ /* 0x000fe400078f10ff */
[----:B------:R-:W-:Y:S02]  /*03f0*/  SHF.R.S32.HI R19, RZ, 0x1f, R20 ;  /* 0x0000001fff137819 */ /* 0x000fe40000011414 */
[----:B-----5:R-:W-:-:S02]  /*0400*/  IADD3 R21, PT, PT, R14, 0x3, -R21 ;  /* 0x000000030e157810 */ /* 0x020fc40007ffe815 */
[----:B------:R-:W-:Y:S02]  /*0410*/  SHF.R.S32.HI R23, RZ, 0x1f, R22 ;  /* 0x0000001fff177819 */ /* 0x000fe40000011416 */
[----:B------:R-:W-:Y:S02]  /*0420*/  LEA.HI.SX32 R16, R15, R6, 0x1e ;  /* 0x000000060f107211 */ /* 0x000fe400078ff2ff */
[----:B------:R-:W-:Y:S02]  /*0430*/  LEA.HI R19, R19, R20, RZ, 0x2 ;  /* 0x0000001413137211 */ /* 0x000fe400078f10ff */
[----:B0-----:R-:W-:Y:S01]  /*0440*/  SHF.R.S32.HI R6, RZ, 0x1f, R21 ;  /* 0x0000001fff067819 */ /* 0x001fe20000011415 */
[----:B------:R-:W-:Y:S01]  /*0450*/  STS [R9+-0x10], R16 ;  /* 0xfffff01009007388 */ /* 0x000fe20000000800 */
[----:B------:R-:W-:Y:S02]  /*0460*/  IADD3 R15, PT, PT, R13, 0x3, -R14 ;  /* 0x000000030d0f7810 */ /* 0x000fe40007ffe80e */
[----:B------:R-:W-:-:S02]  /*0470*/  LEA.HI R23, R23, R22, RZ, 0x2 ;  /* 0x0000001617177211 */ /* 0x000fc400078f10ff */
[----:B------:R-:W-:Y:S02]  /*0480*/  LEA.HI.SX32 R14, R19, R16, 0x1e ;  /* 0x00000010130e7211 */ /* 0x000fe400078ff2ff */
[----:B------:R-:W-:Y:S02]  /*0490*/  LEA.HI R21, R6, R21, RZ, 0x2 ;  /* 0x0000001506157211 */ /* 0x000fe400078f10ff */
[----:B------:R-:W-:Y:S01]  /*04a0*/  IADD3 R13, PT, PT, R10, 0x3, -R13 ;  /* 0x000000030a0d7810 */ /* 0x000fe20007ffe80d */
        /* <DEDUP_REMOVED lines=25> */
.L_x_23:
        /* <DEDUP_REMOVED lines=10> */
[----:B------:R1:W2:Y:S03]  /*06e0*/  LDG.E.CONSTANT R20, desc[UR6][R2.64+0xc] ;  /* 0x00000c0602147981 */ /* 0x0002a6000c1e9900 */
[--C-:B------:R-:W-:Y:S01]  /*06f0*/  IMAD.WIDE.U32 R10, R11, 0x4, R12.reuse ;  /* 0x000000040b0a7825 */ /* 0x100fe200078e000c */
[----:B------:R-:W3:Y:S03]  /*0700*/  LDG.E.CONSTANT R14, desc[UR6][R8.64+-0x4] ;  /* 0xfffffc06080e7981 */ /* 0x000ee6000c1e9900 */
[----:B------:R-:W-:Y:S01]  /*0710*/  IMAD.WIDE.U32 R12, R15, 0x4, R12 ;  /* 0x000000040f0c7825 */ /* 0x000fe200078e000c */
[----:B------:R-:W4:Y:S04]  /*0720*/  LDG.E.CONSTANT R17, desc[UR6][R8.64+0x4] ;  /* 0x0000040608117981 */ /* 0x000f28000c1e9900 */
[----:B------:R-:W3:Y:S04]  /*0730*/  LDG.E.CONSTANT R15, desc[UR6][R2.64] ;  /* 0x00000006020f7981 */ /* 0x000ee8000c1e9900 */
[----:B------:R-:W5:Y:S04]  /*0740*/  LDG.E.CONSTANT R10, desc[UR6][R10.64] ;  /* 0x000000060a0a7981 */ /* 0x000f68000c1e9900 */
[----:B------:R-:W4:Y:S04]  /*0750*/  LDG.E.CONSTANT R12, desc[UR6][R12.64] ;  /* 0x000000060c0c7981 */ /* 0x000f28000c1e9900 */
[----:B------:R-:W2:Y:S01]  /*0760*/  LDG.E.CONSTANT R19, desc[UR6][R8.64+0x8] ;  /* 0x0000080608137981 */ /* 0x000ea2000c1e9900 */
[----:B------:R-:W0:Y:S01]  /*0770*/  S2R R21, SR_CgaCtaId ;  /* 0x0000000000157919 */ /* 0x000e220000008800 */
[----:B---3--:R-:W-:-:S02]  /*0780*/  IADD3 R14, PT, PT, R15, 0x3, -R14 ;  /* 0x000000030f0e7810 */ /* 0x008fc40007ffe80e */
[----:B-----5:R-:W-:Y:S02]  /*0790*/  IADD3 R16, PT, PT, R10, 0x3, -R15 ;  /* 0x000000030a107810 */ /* 0x020fe40007ffe80f */
[----:B------:R-:W-:Y:S02]  /*07a0*/  SHF.R.S32.HI R11, RZ, 0x1f, R14 ;  /* 0x0000001fff0b7819 */ /* 0x000fe4000001140e */
[----:B----4-:R-:W-:Y:S02]  /*07b0*/  IADD3 R17, PT, PT, R12, 0x3, -R17 ;  /* 0x000000030c117810 */ /* 0x010fe40007ffe811 */
[----:B------:R-:W-:Y:S02]  /*07c0*/  SHF.R.S32.HI R15, RZ, 0x1f, R16 ;  /* 0x0000001fff0f7819 */ /* 0x000fe40000011410 */
[----:B------:R-:W-:Y:S02]  /*07d0*/  LEA.HI R11, R11, R14, RZ, 0x2 ;  /* 0x0000000e0b0b7211 */ /* 0x000fe400078f10ff */
[----:B------:R-:W-:-:S02]  /*07e0*/  MOV R10, 0x400 ;  /* 0x00000400000a7802 */ /* 0x000fc40000000f00 */
[----:B-1----:R-:W-:Y:S02]  /*07f0*/  SHF.R.S32.HI R2, RZ, 0x1f, R17 ;  /* 0x0000001fff027819 */ /* 0x002fe40000011411 */
[----:B------:R-:W-:Y:S02]  /*0800*/  LEA.HI R16, R15, R16, RZ, 0x2 ;  /* 0x000000100f107211 */ /* 0x000fe400078f10ff */
[----:B--2---:R-:W-:Y:S02]  /*0810*/  IADD3 R19, PT, PT, R20, 0x3, -R19 ;  /* 0x0000000314137810 */ /* 0x004fe40007ffe813 */
        /* <DEDUP_REMOVED lines=15> */
.L_x_25:
[----:B------:R-:W-:Y:S05]  /*0910*/  @!P1 BRA `(.L_x_21) ;  /* 0x0000000000a89947 */ /* 0x000fea0003800000 */
[----:B------:R-:W-:Y:S02]  /*0920*/  ISETP.NE.AND P0, PT, R18, 0x1, PT ;  /* 0x000000011200780c */ /* 0x000fe40003f05270 */
[----:B------:R-:W-:-:S04]  /*0930*/  LOP3.LUT R7, R7, 0x1, RZ, 0xc0, !PT ;  /* 0x0000000107077812 */ /* 0x000fc800078ec0ff */
[----:B------:R-:W-:-:S07]  /*0940*/  ISETP.NE.U32.AND P1, PT, R7, 0x1, PT ;  /* 0x000000010700780c */ /* 0x000fce0003f25070 */
[----:B------:R-:W-:Y:S06]  /*0950*/  @!P0 BRA `(.L_x_26) ;  /* 0x0000000000588947 */ /* 0x000fec0003800000 */
[----:B------:R-:W2:Y:S02]  /*0960*/  LDC.64 R2, c[0x0][0x398] ;  /* 0x0000e600ff027b82 */ /* 0x000ea40000000a00 */
[----:B--2---:R-:W-:-:S04]  /*0970*/  IMAD.WIDE R8, R4, 0x4, R2 ;  /* 0x0000000404087825 */ /* 0x004fc800078e0202 */
[----:B------:R-:W-:Y:S02]  /*0980*/  IMAD.WIDE.U32 R2, R4, 0x4, R2 ;  /* 0x0000000404027825 */ /* 0x000fe400078e0002 */
[----:B------:R-:W1:Y:S04]  /*0990*/  LDG.E.CONSTANT R8, desc[UR6][R8.64+-0x4] ;  /* 0xfffffc0608087981 */ /* 0x000e68000c1e9900 */
[----:B------:R-:W1:Y:S04]  /*09a0*/  LDG.E.CONSTANT R10, desc[UR6][R2.64] ;  /* 0x00000006020a7981 */ /* 0x000e68000c1e9900 */
[----:B------:R-:W2:Y:S01]  /*09b0*/  LDG.E.CONSTANT R7, desc[UR6][R2.64+0x4] ;  /* 0x0000040602077981 */ /* 0x000ea2000c1e9900 */
[----:B------:R-:W-:Y:S01]  /*09c0*/  MOV R13, 0x400 ;  /* 0x00000400000d7802 */ /* 0x000fe20000000f00 */
[----:B------:R-:W3:Y:S04]  /*09d0*/  S2R R14, SR_CgaCtaId ;  /* 0x00000000000e7919 */ /* 0x000ee80000008800 */
[----:B------:R-:W-:-:S05]  /*09e0*/  VIADD R13, R13, 0x200 ;  /* 0x000002000d0d7836 */ /* 0x000fca0000000000 */
[----:B---3--:R-:W-:-:S05]  /*09f0*/  LEA R13, R14, R13, 0x18 ;  /* 0x0000000d0e0d7211 */ /* 0x008fca00078ec0ff */
[C---:B------:R-:W-:Y:S02]  /*0a00*/  IMAD R13, R4.reuse, 0x4, R13 ;  /* 0x00000004040d7824 */ /* 0x040fe400078e020d */
[----:B------:R-:W-:Y:S01]  /*0a10*/  VIADD R4, R4, 0x2 ;  /* 0x0000000204047836 */ /* 0x000fe20000000000 */
[----:B-1----:R-:W-:Y:S02]  /*0a20*/  IADD3 R11, PT, PT, R10, 0x3, -R8 ;  /* 0x000000030a0b7810 */ /* 0x002fe40007ffe808 */
[----:B--2---:R-:W-:Y:S02]  /*0a30*/  IADD3 R7, PT, PT, R7, 0x3, -R10 ;  /* 0x0000000307077810 */ /* 0x004fe40007ffe80a */
        /* <DEDUP_REMOVED lines=8> */
.L_x_26:
[----:B------:R-:W-:Y:S05]  /*0ac0*/  @P1 BRA `(.L_x_21) ;  /* 0x00000000003c1947 */ /* 0x000fea0003800000 */
[----:B------:R-:W3:Y:S02]  /*0ad0*/  LDC.64 R8, c[0x0][0x398] ;  /* 0x0000e600ff087b82 */ /* 0x000ee40000000a00 */
[----:B---3--:R-:W-:-:S04]  /*0ae0*/  IMAD.WIDE R2, R4, 0x4, R8 ;  /* 0x0000000404027825 */ /* 0x008fc800078e0208 */
[----:B------:R-:W-:Y:S02]  /*0af0*/  IMAD.WIDE.U32 R8, R4, 0x4, R8 ;  /* 0x0000000404087825 */ /* 0x000fe400078e0008 */
[----:B------:R-:W3:Y:S04]  /*0b00*/  LDG.E.CONSTANT R2, desc[UR6][R2.64+-0x4] ;  /* 0xfffffc0602027981 */ /* 0x000ee8000c1e9900 */
[----:B------:R-:W3:Y:S01]  /*0b10*/  LDG.E.CONSTANT R9, desc[UR6][R8.64] ;  /* 0x0000000608097981 */ /* 0x000ee2000c1e9900 */
[----:B------:R-:W-:Y:S01]  /*0b20*/  MOV R10, 0x400 ;  /* 0x00000400000a7802 */ /* 0x000fe20000000f00 */
[----:B------:R-:W4:Y:S04]  /*0b30*/  S2R R12, SR_CgaCtaId ;  /* 0x00000000000c7919 */ /* 0x000f280000008800 */
[----:B-12---:R-:W-:-:S05]  /*0b40*/  VIADD R11, R10, 0x200 ;  /* 0x000002000a0b7836 */ /* 0x006fca0000000000 */
[----:B----4-:R-:W-:-:S05]  /*0b50*/  LEA R11, R12, R11, 0x18 ;  /* 0x0000000b0c0b7211 */ /* 0x010fca00078ec0ff */
[----:B------:R-:W-:Y:S01]  /*0b60*/  IMAD R4, R4, 0x4, R11 ;  /* 0x0000000404047824 */ /* 0x000fe200078e020b */
[----:B---3--:R-:W-:-:S04]  /*0b70*/  IADD3 R7, PT, PT, R9, 0x3, -R2 ;  /* 0x0000000309077810 */ /* 0x008fc80007ffe802 */
[----:B------:R-:W-:-:S04]  /*0b80*/  SHF.R.S32.HI R10, RZ, 0x1f, R7 ;  /* 0x0000001fff0a7819 */ /* 0x000fc80000011407 */
[----:B------:R-:W-:-:S04]  /*0b90*/  LEA.HI R7, R10, R7, RZ, 0x2 ;  /* 0x000000070a077211 */ /* 0x000fc800078f10ff */
[----:B------:R-:W-:-:S05]  /*0ba0*/  LEA.HI.SX32 R7, R7, R6, 0x1e ;  /* 0x0000000607077211 */ /* 0x000fca00078ff2ff */
[----:B------:R3:W-:Y:S02]  /*0bb0*/  STS [R4], R7 ;  /* 0x0000000704007388 */ /* 0x0007e40000000800 */
.L_x_21:
[----:B------:R-:W-:Y:S05]  /*0bc0*/  BSYNC.RECONVERGENT B0 ;  /* 0x0000000000007941 */ /* 0x000fea0003800200 */
.L_x_20:
[----:B------:R-:W4:Y:S01]  /*0bd0*/  LDCU UR4, c[0x0][0x3ac] ;  /* 0x00007580ff0477ac */ /* 0x000f220008000800 */
[----:B------:R-:W-:Y:S02]  /*0be0*/  IMAD.MOV.U32 R14, RZ, RZ, RZ ;  /* 0x000000ffff0e7224 */ /* 0x000fe400078e00ff */
[----:B---3--:R-:W-:Y:S01]  /*0bf0*/  IMAD.MOV.U32 R4, RZ, RZ, RZ ;  /* 0x000000ffff047224 */ /* 0x008fe200078e00ff */
[----:B----4-:R-:W-:Y:S01]  /*0c00*/  UISETP.GE.AND UP0, UPT, UR4, 0x1, UPT ;  /* 0x000000010400788c */ /* 0x010fe2000bf06270 */
[----:B------:R-:W-:Y:S08]  /*0c10*/  BAR.SYNC.DEFER_BLOCKING 0x0 ;  /* 0x0000000000007b1d */ /* 0x000ff00000010000 */
[----:B------:R-:W-:Y:S05]  /*0c20*/  BRA.U !UP0, `(.L_x_27) ;  /* 0x00000001087c7547 */ /* 0x000fea000b800000 */
[----:B------:R-:W3:Y:S01]  /*0c30*/  S2R R4, SR_CgaCtaId ;  /* 0x0000000000047919 */ /* 0x000ee20000008800 */
[----:B------:R-:W-:Y:S01]  /*0c40*/  MOV R3, 0x400 ;  /* 0x0000040000037802 */ /* 0x000fe20000000f00 */
[----:B------:R-:W-:Y:S02]  /*0c50*/  IMAD.MOV.U32 R7, RZ, RZ, RZ ;  /* 0x000000ffff077224 */ /* 0x000fe400078e00ff */
[----:B------:R-:W-:Y:S01]  /*0c60*/  IMAD.MOV.U32 R8, RZ, RZ, RZ ;  /* 0x000000ffff087224 */ /* 0x000fe200078e00ff */
[----:B---3--:R-:W-:Y:S01]  /*0c70*/  LEA R2, R4, R3, 0x18 ;  /* 0x0000000304027211 */ /* 0x008fe200078ec0ff */
[----:B------:R-:W-:-:S05]  /*0c80*/  VIADD R3, R3, 0x200 ;  /* 0x0000020003037836 */ /* 0x000fca0000000000 */
[----:B------:R-:W3:Y:S01]  /*0c90*/  LDS R2, [R2+0x200] ;  /* 0x0002000002027984 */ /* 0x000ee20000000800 */
[----:B012---:R-:W-:Y:S02]  /*0ca0*/  LEA R6, R4, R3, 0x18 ;  /* 0x0000000304067211 */ /* 0x007fe400078ec0ff */
[----:B---3--:R-:W-:-:S13]  /*0cb0*/  ISETP.LE.AND P0, PT, R2, UR8, PT ;  /* 0x0000000802007c0c */ /* 0x008fda000bf03270 */
[----:B------:R-:W-:Y:S05]  /*0cc0*/  @!P0 BRA `(.L_x_28) ;  /* 0x0000000000308947 */ /* 0x000fea0003800000 */
[----:B------:R-:W0:Y:S01]  /*0cd0*/  LDCU UR4, c[0x0][0x3ac] ;  /* 0x00007580ff0477ac */ /* 0x000e220008000800 */
[----:B------:R-:W-:Y:S01]  /*0ce0*/  NOP ;  /* 0x0000000000007918 */ /* 0x000fe20000000000 */
.L_x_29:
        /* <DEDUP_REMOVED lines=10> */
.L_x_28:
        /* <DEDUP_REMOVED lines=9> */
.L_x_27:
        /* <DEDUP_REMOVED lines=20> */
.L_x_32:
        /* <DEDUP_REMOVED lines=13> */
.L_x_35:
        /* <DEDUP_REMOVED lines=14> */
[----:B--2---:R-:W-:Y:S02]  /*1110*/  IADD3 R24, PT, PT, R27, 0x3, -R22 ;  /* 0x000000031b187810 */ /* 0x004fe40007ffe816 */
[----:B---3--:R-:W-:Y:S02]  /*1120*/  IADD3 R22, PT, PT, R22, 0x3, -R21 ;  /* 0x0000000316167810 */ /* 0x008fe40007ffe815 */
[----:B------:R-:W-:Y:S02]  /*1130*/  SHF.R.S32.HI R21, RZ, 0x1f, R24 ;  /* 0x0000001fff157819 */ /* 0x000fe40000011418 */
[----:B------:R-:W-:Y:S02]  /*1140*/  SHF.R.S32.HI R25, RZ, 0x1f, R22 ;  /* 0x0000001fff197819 */ /* 0x000fe40000011416 */
[----:B------:R-:W-:Y:S02]  /*1150*/  LEA.HI R24, R21, R24, RZ, 0x2 ;  /* 0x0000001815187211 */ /* 0x000fe400078f10ff */
[----:B----4-:R-:W-:-:S02]  /*1160*/  IADD3 R21, PT, PT, R20, 0x3, -R27 ;  /* 0x0000000314157810 */ /* 0x010fc40007ffe81b */
[----:B------:R-:W-:Y:S02]  /*1170*/  LEA.HI R25, R25, R22, RZ, 0x2 ;  /* 0x0000001619197211 */ /* 0x000fe400078f10ff */
[----:B------:R-:W-:Y:S02]  /*1180*/  SHF.R.S32.HI R24, RZ, 0x2, R24 ;  /* 0x00000002ff187819 */ /* 0x000fe40000011418 */
[----:B------:R-:W-:Y:S02]  /*1190*/  SHF.R.S32.HI R22, RZ, 0x1f, R21 ;  /* 0x0000001fff167819 */ /* 0x000fe40000011415 */
[----:B-----5:R-:W-:Y:S02]  /*11a0*/  IADD3 R20, PT, PT, R19, 0x3, -R20 ;  /* 0x0000000313147810 */ /* 0x020fe40007ffe814 */
[----:B------:R-:W-:Y:S02]  /*11b0*/  LEA.HI.SX32 R24, R25, R24, 0x1e ;  /* 0x0000001819187211 */ /* 0x000fe400078ff2ff */
[----:B------:R-:W-:-:S02]  /*11c0*/  LEA.HI R21, R22, R21, RZ, 0x2 ;  /* 0x0000001516157211 */ /* 0x000fc400078f10ff */
[----:B------:R-:W-:Y:S02]  /*11d0*/  SHF.R.S32.HI R25, RZ, 0x1f, R20 ;  /* 0x0000001fff197819 */ /* 0x000fe40000011414 */
[----:B------:R-:W-:Y:S02]  /*11e0*/  IADD3 R19, PT, PT, R18, 0x3, -R19 ;  /* 0x0000000312137810 */ /* 0x000fe40007ffe813 */
[----:B------:R-:W-:Y:S02]  /*11f0*/  LEA.HI.SX32 R21, R21, R24, 0x1e ;  /* 0x0000001815157211 */ /* 0x000fe400078ff2ff */
[----:B------:R-:W-:Y:S02]  /*1200*/  LEA.HI R20, R25, R20, RZ, 0x2 ;  /* 0x0000001419147211 */ /* 0x000fe400078f10ff */
[----:B------:R-:W-:Y:S02]  /*1210*/  SHF.R.S32.HI R22, RZ, 0x1f, R19 ;  /* 0x0000001fff167819 */ /* 0x000fe40000011413 */
[----:B------:R-:W-:-:S02]  /*1220*/  IADD3 R18, PT, PT, R15, 0x3, -R18 ;  /* 0x000000030f127810 */ /* 0x000fc40007ffe812 */
[----:B------:R-:W-:Y:S02]  /*1230*/  LEA.HI.SX32 R20, R20, R21, 0x1e ;  /* 0x0000001514147211 */ /* 0x000fe400078ff2ff */
[----:B------:R-:W-:Y:S02]  /*1240*/  LEA.HI R19, R22, R19, RZ, 0x2 ;  /* 0x0000001316137211 */ /* 0x000fe400078f10ff */
[----:B------:R-:W-:Y:S02]  /*1250*/  IADD3 R21, PT, PT, R17, 0x3, -R15 ;  /* 0x0000000311157810 */ /* 0x000fe40007ffe80f */
[----:B------:R-:W-:Y:S02]  /*1260*/  SHF.R.S32.HI R15, RZ, 0x1f, R18 ;  /* 0x0000001fff0f7819 */ /* 0x000fe40000011412 */
[----:B------:R-:W-:Y:S02]  /*1270*/  LEA.HI R19, R19, R20, RZ, 0x1e ;  /* 0x0000001413137211 */ /* 0x000fe400078ff0ff */
[----:B------:R-:W-:-:S02]  /*1280*/  SHF.R.S32.HI R20, RZ, 0x1f, R21 ;  /* 0x0000001fff147819 */ /* 0x000fc40000011415 */
[----:B------:R-:W-:Y:S02]  /*1290*/  IADD3 R16, PT, PT, R16, 0x3, -R17 ;  /* 0x0000000310107810 */ /* 0x000fe40007ffe811 */
[----:B------:R-:W-:Y:S02]  /*12a0*/  LEA.HI R18, R15, R18, RZ, 0x2 ;  /* 0x000000120f127211 */ /* 0x000fe400078f10ff */
[----:B------:R-:W-:Y:S02]  /*12b0*/  LEA.HI R21, R20, R21, RZ, 0x2 ;  /* 0x0000001514157211 */ /* 0x000fe400078f10ff */
[----:B------:R-:W-:Y:S02]  /*12c0*/  SHF.R.S32.HI R15, RZ, 0x1f, R16 ;  /* 0x0000001fff0f7819 */ /* 0x000fe40000011410 */
[----:B------:R-:W-:Y:S02]  /*12d0*/  LEA.HI R18, R18, R19, RZ, 0x1e ;  /* 0x0000001312127211 */ /* 0x000fe400078ff0ff */
[----:B------:R-:W-:-:S02]  /*12e0*/  LEA.HI R15, R15, R16, RZ, 0x2 ;  /* 0x000000100f0f7211 */ /* 0x000fc400078f10ff */
[----:B------:R-:W-:-:S04]  /*12f0*/  LEA.HI R18, R21, R18, RZ, 0x1e ;  /* 0x0000001215127211 */ /* 0x000fc800078ff0ff */
[----:B------:R-:W-:-:S05]  /*1300*/  LEA.HI R18, R15, R18, RZ, 0x1e ;  /* 0x000000120f127211 */ /* 0x000fca00078ff0ff */
[----:B------:R-:W-:Y:S01]  /*1310*/  IMAD R11, R18, 0x4, R11 ;  /* 0x00000004120b7824 */ /* 0x000fe200078e020b */
[----:B------:R-:W-:Y:S06]  /*1320*/  @P1 BRA `(.L_x_35) ;  /* 0xfffffffc00401947 */ /* 0x000fec000383ffff */
.L_x_34:
        /* <DEDUP_REMOVED lines=36> */
.L_x_36:
        /* <DEDUP_REMOVED lines=14> */
[----:B--2---:R-:W-:-:S04]  /*1650*/  @P0 IADD3 R12, PT, PT, R12, 0x3, -R19 ;  /* 0x000000030c0c0810 */ /* 0x004fc80007ffe813 */
[----:B------:R-:W-:Y:S02]  /*1660*/  @P0 SHF.R.S32.HI R13, RZ, 0x1f, R12 ;  /* 0x0000001fff0d0819 */ /* 0x000fe4000001140c */
[----:B---3--:R-:W-:Y:S02]  /*1670*/  @P0 IADD3 R19, PT, PT, R19, 0x3, -R14 ;  /* 0x0000000313130810 */ /* 0x008fe40007ffe80e */
[----:B------:R-:W-:Y:S02]  /*1680*/  @P0 LEA.HI R13, R13, R12, RZ, 0x2 ;  /* 0x0000000c0d0d0211 */ /* 0x000fe400078f10ff */
[----:B------:R-:W-:Y:S02]  /*1690*/  @P0 SHF.R.S32.HI R18, RZ, 0x1f, R19 ;  /* 0x0000001fff120819 */ /* 0x000fe40000011413 */
[----:B----4-:R-:W-:Y:S02]  /*16a0*/  @!P1 IADD3 R12, PT, PT, R3, 0x3, -R6 ;  /* 0x00000003030c9810 */ /* 0x010fe40007ffe806 */
[----:B------:R-:W-:-:S02]  /*16b0*/  @P0 LEA.HI R18, R18, R19, RZ, 0x2 ;  /* 0x0000001312120211 */ /* 0x000fc400078f10ff */
[----:B------:R-:W-:Y:S02]  /*16c0*/  @P0 SHF.R.U32.HI R13, RZ, 0x2, R13 ;  /* 0x00000002ff0d0819 */ /* 0x000fe4000001160d */
[----:B------:R-:W-:Y:S02]  /*16d0*/  @!P1 SHF.R.S32.HI R15, RZ, 0x1f, R12 ;  /* 0x0000001fff0f9819 */ /* 0x000fe4000001140c */
[----:B------:R-:W-:Y:S02]  /*16e0*/  @P0 LEA.HI R6, R18, R13, RZ, 0x1e ;  /* 0x0000000d12060211 */ /* 0x000fe400078ff0ff */
[----:B------:R-:W-:-:S03]  /*16f0*/  @!P1 LEA.HI R15, R15, R12, RZ, 0x2 ;  /* 0x0000000c0f0f9211 */ /* 0x000fc600078f10ff */
[----:B------:R-:W-:Y:S01]  /*1700*/  @P0 IMAD R11, R6, 0x4, R11 ;  /* 0x00000004060b0824 */ /* 0x000fe200078e020b */
[----:B------:R-:W-:-:S05]  /*1710*/  @!P1 LOP3.LUT R2, R15, 0xfffffffc, RZ, 0xc0, !PT ;  /* 0xfffffffc0f029812 */ /* 0x000fca00078ec0ff */
[----:B------:R-:W-:-:S07]  /*1720*/  @!P1 IMAD.IADD R11, R11, 0x1, R2 ;  /* 0x000000010b0b9824 */ /* 0x000fce00078e0202 */
.L_x_33:
[----:B------:R-:W0:Y:S01]  /*1730*/  S2UR UR5, SR_CgaCtaId ;  /* 0x00000000000579c3 */ /* 0x000e220000008800 */
[----:B------:R-:W-:Y:S02]  /*1740*/  UMOV UR4, 0x400 ;  /* 0x0000040000047882 */ /* 0x000fe40000000000 */
[----:B0-----:R-:W-:-:S09]  /*1750*/  ULEA UR4, UR5, UR4, 0x18 ;  /* 0x0000000405047291 */ /* 0x001fd2000f8ec0ff */
[----:B------:R0:W-:Y:S03]  /*1760*/  STS [UR4+0x280], R11 ;  /* 0x0002800bff007988 */ /* 0x0001e60008000804 */
.L_x_31:
[----:B------:R-:W-:Y:S05]  /*1770*/  BSYNC.RECONVERGENT B0 ;  /* 0x0000000000007941 */ /* 0x000fea0003800200 */
.L_x_30:
[----:B------:R-:W1:Y:S01]  /*1780*/  LDCU UR4, c[0x0][0x38c] ;  /* 0x00007180ff0477ac */ /* 0x000e620008000800 */
[----:B------:R-:W-:Y:S01]  /*1790*/  IMAD R3, R5, 0x80, R0 ;  /* 0x0000008005037824 */ /* 0x000fe200078e0200 */
[----:B------:R-:W-:Y:S01]  /*17a0*/  BSSY.RECONVERGENT B0, `(.L_x_37) ;  /* 0x000002f000007945 */ /* 0x000fe20003800200 */
[----:B------:R-:W-:Y:S01]  /*17b0*/  IMAD.IADD R13, R9, 0x1, -R10 ;  /* 0x00000001090d7824 */ /* 0x000fe200078e0a0a */
[----:B------:R-:W-:Y:S02]  /*17c0*/  PRMT R6, RZ, 0x7610, R6 ;  /* 0x00007610ff067816 */ /* 0x000fe40000000006 */
[----:B------:R-:W-:Y:S02]  /*17d0*/  PRMT R7, RZ, 0x7610, R7 ;  /* 0x00007610ff077816 */ /* 0x000fe40000000007 */
[----:B0-----:R-:W-:Y:S02]  /*17e0*/  PRMT R11, RZ, 0x7610, R11 ;  /* 0x00007610ff0b7816 */ /* 0x001fe4000000000b */
[----:B------:R-:W-:-:S02]  /*17f0*/  PRMT R12, RZ, 0x7610, R12 ;  /* 0x00007610ff0c7816 */ /* 0x000fc4000000000c */
[----:B-1----:R-:W-:-:S13]  /*1800*/  ISETP.GE.AND P0, PT, R3, UR4, PT ;  /* 0x0000000403007c0c */ /* 0x002fda000bf06270 */
[----:B------:R-:W-:Y:S05]  /*1810*/  @P0 BRA `(.L_x_38) ;  /* 0x00000000009c0947 */ /* 0x000fea0003800000 */
[----:B------:R-:W0:Y:S01]  /*1820*/  LDCU UR4, c[0x0][0x388] ;  /* 0x00007100ff0477ac */ /* 0x000e220008000800 */
[----:B------:R-:W-:Y:S01]  /*1830*/  VIADD R12, R10, 0x4 ;  /* 0x000000040a0c7836 */ /* 0x000fe20000000000 */
[----:B------:R-:W1:Y:S01]  /*1840*/  LDCU.64 UR8, c[0x0][0x380] ;  /* 0x00007000ff0877ac */ /* 0x000e620008000a00 */
[----:B0-----:R-:W-:-:S05]  /*1850*/  IMAD R3, R3, UR4, R10 ;  /* 0x0000000403037c24 */ /* 0x001fca000f8e020a */
[----:B-1----:R-:W-:-:S04]  /*1860*/  IADD3 R2, P1, PT, R3, UR8, RZ ;  /* 0x0000000803027c10 */ /* 0x002fc8000ff3e0ff */
[----:B------:R-:W-:Y:S02]  /*1870*/  LOP3.LUT P0, RZ, R2, 0x3, RZ, 0xc0, !PT ;  /* 0x0000000302ff7812 */ /* 0x000fe4000780c0ff */
[----:B------:R-:W-:Y:S02]  /*1880*/  LEA.HI.X.SX32 R3, R3, UR9, 0x1, P1 ;  /* 0x0000000903037c11 */ /* 0x000fe400088f0eff */
[----:B------:R-:W-:-:S04]  /*1890*/  ISETP.GT.AND P0, PT, R13, 0x3, !P0 ;  /* 0x000000030d00780c */ /* 0x000fc80004704270 */
[----:B------:R-:W-:-:S13]  /*18a0*/  ISETP.LE.AND P0, PT, R12, R9, P0 ;  /* 0x000000090c00720c */ /* 0x000fda0000703270 */
[----:B------:R-:W-:Y:S05]  /*18b0*/  @!P0 BRA `(.L_x_39) ;  /* 0x0000000000188947 */ /* 0x000fea0003800000 */
[----:B------:R-:W2:Y:S02]  /*18c0*/  LDG.E.CONSTANT R2, desc[UR6][R2.64] ;  /* 0x0000000602027981 */ /* 0x000ea4000c1e9900 */
[--C-:B--2---:R-:W-:Y:S02]  /*18d0*/  SHF.R.U32.HI R6, RZ, 0x18, R2.reuse ;  /* 0x00000018ff067819 */ /* 0x104fe40000011602 */
[----:B------:R-:W-:Y:S02]  /*18e0*/  SHF.R.U32.HI R11, RZ, 0x8, R2 ;  /* 0x00000008ff0b7819 */ /* 0x000fe40000011602 */
[C---:B------:R-:W-:Y:S02]  /*18f0*/  PRMT R12, R2.reuse, 0x7610, R12 ;  /* 0x00007610020c7816 */ /* 0x040fe4000000000c */
[----:B------:R-:W-:Y:S01]  /*1900*/  PRMT R7, R2, 0x7632, R7 ;  /* 0x0000763202077816 */ /* 0x000fe20000000007 */
[----:B------:R-:W-:Y:S06]  /*1910*/  BRA `(.L_x_38) ;  /* 0x00000000005c7947 */ /* 0x000fec0003800000 */
.L_x_39:
[----:B------:R-:W-:Y:S02]  /*1920*/  ISETP.GT.AND P0, PT, R13, RZ, PT ;  /* 0x000000ff0d00720c */ /* 0x000fe40003f04270 */
[----:B------:R-:W-:Y:S02]  /*1930*/  PRMT R7, RZ, 0x7610, R7 ;  /* 0x00007610ff077816 */ /* 0x000fe40000000007 */
[----:B------:R-:W-:Y:S02]  /*1940*/  PRMT R11, RZ, 0x7610, R11 ;  /* 0x00007610ff0b7816 */ /* 0x000fe4000000000b */
[----:B------:R-:W-:-:S07]  /*1950*/  PRMT R12, RZ, 0x7610, R12 ;  /* 0x00007610ff0c7816 */ /* 0x000fce000000000c */
[----:B------:R-:W-:Y:S05]  /*1960*/  @!P0 BRA `(.L_x_38) ;  /* 0x0000000000488947 */ /* 0x000fea0003800000 */
[----:B------:R0:W5:Y:S01]  /*1970*/  LDG.E.U8.CONSTANT R12, desc[UR6][R2.64] ;  /* 0x00000006020c7981 */ /* 0x000162000c1e9100 */
[----:B------:R-:W-:Y:S01]  /*1980*/  VIADD R14, R10, 0x1 ;  /* 0x000000010a0e7836 */ /* 0x000fe20000000000 */
[----:B------:R-:W-:Y:S02]  /*1990*/  PRMT R7, RZ, 0x7610, R7 ;  /* 0x00007610ff077816 */ /* 0x000fe40000000007 */
[----:B------:R-:W-:Y:S02]  /*19a0*/  PRMT R11, RZ, 0x7610, R11 ;  /* 0x00007610ff0b7816 */ /* 0x000fe4000000000b */
[----:B------:R-:W-:-:S04]  /*19b0*/  ISETP.GE.AND P0, PT, R14, R9, PT ;  /* 0x000000090e00720c */ /* 0x000fc80003f06270 */
[----:B------:R-:W-:-:S13]  /*19c0*/  ISETP.EQ.OR P0, PT, R13, 0x1, P0 ;  /* 0x000000010d00780c */ /* 0x000fda0000702670 */
[----:B0-----:R-:W-:Y:S05]  /*19d0*/  @P0 BRA `(.L_x_38) ;  /* 0x00000000002c0947 */ /* 0x001fea0003800000 */
[----:B------:R0:W5:Y:S01]  /*19e0*/  LDG.E.U8.CONSTANT R11, desc[UR6][R2.64+0x1] ;  /* 0x00000106020b7981 */ /* 0x000162000c1e9100 */
[----:B------:R-:W-:Y:S01]  /*19f0*/  VIADD R14, R10, 0x2 ;  /* 0x000000020a0e7836 */ /* 0x000fe20000000000 */
[----:B------:R-:W-:-:S04]  /*1a00*/  PRMT R7, RZ, 0x7610, R7 ;  /* 0x00007610ff077816 */ /* 0x000fc80000000007 */
[----:B------:R-:W-:-:S04]  /*1a10*/  ISETP.GE.AND P0, PT, R14, R9, PT ;  /* 0x000000090e00720c */ /* 0x000fc80003f06270 */
[----:B------:R-:W-:-:S13]  /*1a20*/  ISETP.LT.U32.OR P0, PT, R13, 0x3, P0 ;  /* 0x000000030d00780c */ /* 0x000fda0000701470 */
[----:B0-----:R-:W-:Y:S05]  /*1a30*/  @P0 BRA `(.L_x_38) ;  /* 0x0000000000140947 */ /* 0x001fea0003800000 */
[----:B------:R-:W-:Y:S01]  /*1a40*/  VIADD R10, R10, 0x3 ;  /* 0x000000030a0a7836 */ /* 0x000fe20000000000 */
[----:B------:R0:W5:Y:S04]  /*1a50*/  LDG.E.U8.CONSTANT R7, desc[UR6][R2.64+0x2] ;  /* 0x0000020602077981 */ /* 0x000168000c1e9100 */
[----:B------:R-:W-:-:S04]  /*1a60*/  ISETP.GE.AND P0, PT, R10, R9, PT ;  /* 0x000000090a00720c */ /* 0x000fc80003f06270 */
[----:B------:R-:W-:-:S13]  /*1a70*/  ISETP.LT.OR P0, PT, R13, 0x4, P0 ;  /* 0x000000040d00780c */ /* 0x000fda0000701670 */
[----:B------:R0:W5:Y:S02]  /*1a80*/  @!P0 LDG.E.U8.CONSTANT R6, desc[UR6][R2.64+0x3] ;  /* 0x0000030602068981 */ /* 0x000164000c1e9100 */
.L_x_38:
[----:B------:R-:W-:Y:S05]  /*1a90*/  BSYNC.RECONVERGENT B0 ;  /* 0x0000000000007941 */ /* 0x000fea0003800200 */
.L_x_37:
[----:B------:R-:W1:Y:S01]  /*1aa0*/  S2UR UR5, SR_CgaCtaId ;  /* 0x00000000000579c3 */ /* 0x000e620000008800 */
[----:B0-----:R-:W-:Y:S01]  /*1ab0*/  IMAD.SHL.U32 R2, R0, 0x10, RZ ;  /* 0x0000001000027824 */ /* 0x001fe200078e00ff */
[----:B-----5:R-:W-:Y:S01]  /*1ac0*/  LOP3.LUT R6, R6, 0xffff, RZ, 0xc0, !PT ;  /* 0x0000ffff06067812 */ /* 0x020fe200078ec0ff */
[----:B------:R-:W-:Y:S01]  /*1ad0*/  UMOV UR4, 0x400 ;  /* 0x0000040000047882 */ /* 0x000fe20000000000 */
[----:B------:R-:W-:Y:S01]  /*1ae0*/  LOP3.LUT R7, R7, 0xffff, RZ, 0xc0, !PT ;  /* 0x0000ffff07077812 */ /* 0x000fe200078ec0ff */
[----:B------:R-:W0:Y:S01]  /*1af0*/  LDCU UR8, c[0x0][0x394] ;  /* 0x00007280ff0877ac */ /* 0x000e220008000800 */
[----:B------:R-:W-:Y:S02]  /*1b00*/  LOP3.LUT R11, R11, 0xffff, RZ, 0xc0, !PT ;  /* 0x0000ffff0b0b7812 */ /* 0x000fe400078ec0ff */
[----:B------:R-:W-:Y:S01]  /*1b10*/  LOP3.LUT R12, R12, 0xffff, RZ, 0xc0, !PT ;  /* 0x0000ffff0c0c7812 */ /* 0x000fe200078ec0ff */
[----:B------:R-:W2:Y:S01]  /*1b20*/  LDCU.64 UR10, c[0x0][0x3a0] ;  /* 0x00007400ff0a77ac */ /* 0x000ea20008000a00 */
[----:B------:R-:W-:Y:S01]  /*1b30*/  SHF.R.U32.HI R3, RZ, 0x3, R0 ;  /* 0x00000003ff037819 */ /* 0x000fe20000011600 */
[----:B------:R-:W-:Y:S01]  /*1b40*/  IMAD.SHL.U32 R0, R0, 0x4, RZ ;  /* 0x0000000400007824 */ /* 0x000fe200078e00ff */
[----:B------:R-:W-:-:S02]  /*1b50*/  PRMT R6, R7, 0x3340, R6 ;  /* 0x0000334007067816 */ /* 0x000fc40000000006 */
[----:B------:R-:W-:Y:S02]  /*1b60*/  PRMT R11, R12, 0x3340, R11 ;  /* 0x000033400c0b7816 */ /* 0x000fe4000000000b */
[----:B------:R-:W-:Y:S02]  /*1b70*/  LOP3.LUT R2, R2, 0x1f0, RZ, 0xc0, !PT ;  /* 0x000001f002027812 */ /* 0x000fe400078ec0ff */
[----:B------:R-:W-:Y:S02]  /*1b80*/  LOP3.LUT R3, R3, 0x7c, RZ, 0xc0, !PT ;  /* 0x0000007c03037812 */ /* 0x000fe400078ec0ff */
[----:B------:R-:W-:Y:S02]  /*1b90*/  PRMT R11, R11, 0x5410, R6 ;  /* 0x000054100b0b7816 */ /* 0x000fe40000000006 */
[----:B------:R-:W-:Y:S01]  /*1ba0*/  IADD3 R4, PT, PT, R9, 0x3, -R4 ;  /* 0x0000000309047810 */ /* 0x000fe20007ffe804 */
[----:B-1----:R-:W-:Y:S01]  /*1bb0*/  ULEA UR4, UR5, UR4, 0x18 ;  /* 0x0000000405047291 */ /* 0x002fe2000f8ec0ff */
[----:B------:R-:W-:Y:S01]  /*1bc0*/  ISETP.GT.AND P1, PT, R13, 0x3, PT ;  /* 0x000000030d00780c */ /* 0x000fe20003f24270 */
[----:B------:R-:W1:Y:S01]  /*1bd0*/  LDCU UR5, c[0x0][0x3a8] ;  /* 0x00007500ff0577ac */ /* 0x000e620008000800 */
[----:B------:R-:W-:-:S03]  /*1be0*/  SHF.R.S32.HI R7, RZ, 0x1f, R4 ;  /* 0x0000001fff077819 */ /* 0x000fc60000011404 */
[----:B------:R-:W-:Y:S02]  /*1bf0*/  IADD3 R2, PT, PT, R2, UR4, R3 ;  /* 0x0000000402027c10 */ /* 0x000fe4000fffe003 */
[----:B------:R-:W-:-:S03]  /*1c00*/  LEA.HI R7, R7, R4, RZ, 0x2 ;  /* 0x0000000407077211 */ /* 0x000fc600078f10ff */
[----:B------:R1:W-:Y:S01]  /*1c10*/  STS [R2], R11 ;  /* 0x0000000b02007388 */ /* 0x0003e20000000800 */
[----:B------:R-:W-:Y:S01]  /*1c20*/  SHF.R.S32.HI R7, RZ, 0x2, R7 ;  /* 0x00000002ff077819 */ /* 0x000fe20000011407 */
[----:B------:R-:W-:Y:S04]  /*1c30*/  BAR.SYNC.DEFER_BLOCKING 0x0 ;  /* 0x0000000000007b1d */ /* 0x000fe80000010000 */
[----:B------:R-:W-:-:S04]  /*1c40*/  IMAD R7, R7, R5, R8 ;  /* 0x0000000507077224 */ /* 0x000fc800078e0208 */
[----:B-1----:R-:W-:Y:S01]  /*1c50*/  IMAD R2, R7, UR5, RZ ;  /* 0x0000000507027c24 */ /* 0x002fe2000f8e02ff */
[----:B------:R-:W0:Y:S03]  /*1c60*/  LDS R3, [UR4+0x280] ;  /* 0x00028004ff037984 */ /* 0x000e260008000800 */
[----:B0-----:R-:W-:-:S05]  /*1c70*/  IMAD R3, R3, UR8, R2 ;  /* 0x0000000803037c24 */ /* 0x001fca000f8e0202 */
[----:B------:R-:W-:-:S04]  /*1c80*/  IADD3 R2, P2, PT, R3, R0, RZ ;  /* 0x0000000003027210 */ /* 0x000fc80007f5e0ff */
[----:B--2---:R-:W-:Y:S02]  /*1c90*/  IADD3 R2, P0, PT, R2, UR10, RZ ;  /* 0x0000000a02027c10 */ /* 0x004fe4000ff1e0ff */
[----:B------:R-:W-:Y:S02]  /*1ca0*/  LEA.HI.X.SX32 R3, R3, RZ, 0x1, P2 ;  /* 0x000000ff03037211 */ /* 0x000fe400010f0eff */
[----:B------:R-:W-:Y:S02]  /*1cb0*/  LOP3.LUT P2, RZ, R2, 0x3, RZ, 0xc0, !PT ;  /* 0x0000000302ff7812 */ /* 0x000fe4000784c0ff */
[----:B------:R-:W-:-:S11]  /*1cc0*/  IADD3.X R3, PT, PT, R3, UR11, RZ, P0, !PT ;  /* 0x0000000b03037c10 */ /* 0x000fd600087fe4ff */
[----:B------:R-:W-:Y:S05]  /*1cd0*/  @!P2 BRA P1, `(.L_x_40) ;  /* 0x000000000044a947 */ /* 0x000fea0000800000 */
[----:B------:R-:W-:-:S13]  /*1ce0*/  ISETP.GT.AND P0, PT, R13, RZ, PT ;  /* 0x000000ff0d00720c */ /* 0x000fda0003f04270 */
[----:B------:R-:W-:Y:S05]  /*1cf0*/  @!P0 EXIT ;  /* 0x000000000000894d */ /* 0x000fea0003800000 */
[----:B------:R-:W0:Y:S01]  /*1d00*/  LDS.U8 R5, [R0+UR4] ;  /* 0x0000000400057984 */ /* 0x000e220008000000 */
[----:B------:R-:W-:-:S03]  /*1d10*/  ISETP.NE.AND P0, PT, R13, 0x1, PT ;  /* 0x000000010d00780c */ /* 0x000fc60003f05270 */
[----:B0-----:R0:W-:Y:S10]  /*1d20*/  STG.E.U8 desc[UR6][R2.64], R5 ;  /* 0x0000000502007986 */ /* 0x0011f4000c101106 */
[----:B------:R-:W-:Y:S05]  /*1d30*/  @!P0 EXIT ;  /* 0x000000000000894d */ /* 0x000fea0003800000 */
[----:B0-----:R-:W0:Y:S01]  /*1d40*/  LDS.U8 R5, [R0+UR4+0x1] ;  /* 0x0000010400057984 */ /* 0x001e220008000000 */
[----:B------:R-:W-:-:S03]  /*1d50*/  ISETP.NE.AND P0, PT, R13, 0x2, PT ;  /* 0x000000020d00780c */ /* 0x000fc60003f05270 */
[----:B0-----:R0:W-:Y:S10]  /*1d60*/  STG.E.U8 desc[UR6][R2.64+0x1], R5 ;  /* 0x0000010502007986 */ /* 0x0011f4000c101106 */
[----:B------:R-:W-:Y:S05]  /*1d70*/  @!P0 EXIT ;  /* 0x000000000000894d */ /* 0x000fea0003800000 */
[----:B0-----:R-:W0:Y:S01]  /*1d80*/  LDS.U8 R5, [R0+UR4+0x2] ;  /* 0x0000020400057984 */ /* 0x001e220008000000 */
[----:B------:R-:W-:-:S03]  /*1d90*/  ISETP.NE.AND P0, PT, R13, 0x3, PT ;  /* 0x000000030d00780c */ /* 0x000fc60003f05270 */
[----:B0-----:R0:W-:Y:S10]  /*1da0*/  STG.E.U8 desc[UR6][R2.64+0x2], R5 ;  /* 0x0000020502007986 */ /* 0x0011f4000c101106 */
[----:B------:R-:W-:Y:S05]  /*1db0*/  @!P0 EXIT ;  /* 0x000000000000894d */ /* 0x000fea0003800000 */
[----:B0-----:R-:W0:Y:S04]  /*1dc0*/  LDS.U8 R5, [R0+UR4+0x3] ;  /* 0x0000030400057984 */ /* 0x001e280008000000 */
[----:B0-----:R-:W-:Y:S01]  /*1dd0*/  STG.E.U8 desc[UR6][R2.64+0x3], R5 ;  /* 0x0000030502007986 */ /* 0x001fe2000c101106 */
[----:B------:R-:W-:Y:S05]  /*1de0*/  EXIT ;  /* 0x000000000000794d */ /* 0x000fea0003800000 */
.L_x_40:
[----:B------:R-:W0:Y:S04]  /*1df0*/  LDS R5, [R0+UR4] ;  /* 0x0000000400057984 */ /* 0x000e280008000800 */
[----:B0-----:R-:W-:Y:S01]  /*1e00*/  STG.E desc[UR6][R2.64], R5 ;  /* 0x0000000502007986 */ /* 0x001fe2000c101906 */
[----:B------:R-:W-:Y:S05]  /*1e10*/  EXIT ;  /* 0x000000000000794d */ /* 0x000fea0003800000 */
.L_x_41:
        /* <DEDUP_REMOVED lines=14> */
.L_x_43:


//--------------------- .nv.shared._Z46mx_block_rearrange_2d_K_groups_colmajor_kernelPKhiiiiiPKiPhii --------------------------
	.section	.nv.shared._Z46mx_block_rearrange_2d_K_groups_colmajor_kernelPKhiiiiiPKiPhii,"aw",@nobits
	.sectionflags	@""
	.align	16
.nv.shared._Z46mx_block_rearrange_2d_K_groups_colmajor_kernelPKhiiiiiPKiPhii:
	.zero		1668


//--------------------- .nv.shared.reserved.0     --------------------------
	.section	.nv.shared.reserved.0,"aw",@nobits
	.weak		__nv_reservedSMEM_offset_0_alias
	.size		__nv_reservedSMEM_offset_0_alias, 0, 64
	.other		__nv_reservedSMEM_offset_0_alias,@"STO_CUDA_RESERVED_SHARED STV_DEFAULT"
__nv_reservedSMEM_offset_0_alias:
	.zero		0
	.zero		64


//--------------------- .nv.shared._Z46mx_block_rearrange_2d_K_groups_rowmajor_kernelPKhiiiiPKiPhii --------------------------
	.section	.nv.shared._Z46mx_block_rearrange_2d_K_groups_rowmajor_kernelPKhiiiiPKiPhii,"aw",@nobits
	.sectionflags	@""
	.align	16
.nv.shared._Z46mx_block_rearrange_2d_K_groups_rowmajor_kernelPKhiiiiPKiPhii:
	.zero		1668


//--------------------- .nv.constant0._Z46mx_block_rearrange_2d_K_groups_colmajor_kernelPKhiiiiiPKiPhii --------------------------
	.section	.nv.constant0._Z46mx_block_rearrange_2d_K_groups_colmajor_kernelPKhiiiiiPKiPhii,"a",@progbits
	.sectionflags	@""
	.align	4
.nv.constant0._Z46mx_block_rearrange_2d_K_groups_colmajor_kernelPKhiiiiiPKiPhii:
	.zero		952


//--------------------- .nv.constant0._Z46mx_block_rearrange_2d_K_groups_rowmajor_kernelPKhiiiiPKiPhii --------------------------
	.section	.nv.constant0._Z46mx_block_rearrange_2d_K_groups_rowmajor_kernelPKhiiiiPKiPhii,"a",@progbits
	.sectionflags	@""
	.align	4
.nv.constant0._Z46mx_block_rearrange_2d_K_groups_rowmajor_kernelPKhiiiiPKiPhii:
	.zero		944


//--------------------- SYMBOLS --------------------------

	.type		.nv.reservedSmem.offset0,@object
	.size		.nv.reservedSmem.offset0,0x4
	.type		.nv.reservedSmem.cap,@object
	.size		.nv.reservedSmem.cap,0x4
